//
// Generated by NVIDIA NVVM Compiler
//
// Compiler Build ID: CL-36424714
// Cuda compilation tools, release 13.0, V13.0.88
// Based on NVVM 20.0.0
//

.version 9.0
.target sm_100
.address_size 64

	// .globl	_Z23histogram_global_atomicPKhPji
// _ZZ23histogram_shared_atomicPKhPjiE9localHist has been demoted
// _ZZ25histogram_warp_aggregatedPKhPjiE9localHist has been demoted
// _ZZ11compute_cdfPKjPfiE4temp has been demoted

.visible .entry _Z23histogram_global_atomicPKhPji(
	.param .u64 .ptr .align 1 _Z23histogram_global_atomicPKhPji_param_0,
	.param .u64 .ptr .align 1 _Z23histogram_global_atomicPKhPji_param_1,
	.param .u32 _Z23histogram_global_atomicPKhPji_param_2
)
{
	.reg .pred 	%p<7>;
	.reg .b16 	%rs<6>;
	.reg .b32 	%r<41>;
	.reg .b64 	%rd<23>;

	ld.param.u64 	%rd3, [_Z23histogram_global_atomicPKhPji_param_0];
	ld.param.u64 	%rd4, [_Z23histogram_global_atomicPKhPji_param_1];
	ld.param.u32 	%r12, [_Z23histogram_global_atomicPKhPji_param_2];
	cvta.to.global.u64 	%rd1, %rd4;
	cvta.to.global.u64 	%rd2, %rd3;
	mov.u32 	%r13, %ctaid.x;
	mov.u32 	%r14, %ntid.x;
	mov.u32 	%r15, %tid.x;
	mad.lo.s32 	%r39, %r13, %r14, %r15;
	mov.u32 	%r16, %nctaid.x;
	mul.lo.s32 	%r2, %r14, %r16;
	setp.ge.s32 	%p1, %r39, %r12;
	@%p1 bra 	$L__BB0_7;
	add.s32 	%r17, %r39, %r2;
	max.s32 	%r18, %r12, %r17;
	setp.lt.s32 	%p2, %r17, %r12;
	selp.u32 	%r19, 1, 0, %p2;
	add.s32 	%r20, %r17, %r19;
	sub.s32 	%r21, %r18, %r20;
	div.u32 	%r22, %r21, %r2;
	add.s32 	%r3, %r22, %r19;
	and.b32  	%r23, %r3, 3;
	setp.eq.s32 	%p3, %r23, 3;
	@%p3 bra 	$L__BB0_4;
	add.s32 	%r24, %r3, 1;
	and.b32  	%r25, %r24, 3;
	neg.s32 	%r37, %r25;
$L__BB0_3:
	.pragma "nounroll";
	cvt.s64.s32 	%rd5, %r39;
	add.s64 	%rd6, %rd2, %rd5;
	ld.global.nc.u8 	%rs1, [%rd6];
	cvt.u32.u8 	%r26, %rs1;
	mul.wide.u32 	%rd7, %r26, 4;
	add.s64 	%rd8, %rd1, %rd7;
	atom.global.add.u32 	%r27, [%rd8], 1;
	add.s32 	%r39, %r39, %r2;
	add.s32 	%r37, %r37, 1;
	setp.ne.s32 	%p4, %r37, 0;
	@%p4 bra 	$L__BB0_3;
$L__BB0_4:
	setp.lt.u32 	%p5, %r3, 3;
	@%p5 bra 	$L__BB0_7;
	cvt.s64.s32 	%rd13, %r2;
	shl.b32 	%r36, %r2, 2;
$L__BB0_6:
	cvt.s64.s32 	%rd9, %r39;
	add.s64 	%rd10, %rd2, %rd9;
	ld.global.nc.u8 	%rs2, [%rd10];
	cvt.u32.u8 	%r28, %rs2;
	mul.wide.u32 	%rd11, %r28, 4;
	add.s64 	%rd12, %rd1, %rd11;
	atom.global.add.u32 	%r29, [%rd12], 1;
	add.s64 	%rd14, %rd10, %rd13;
	ld.global.nc.u8 	%rs3, [%rd14];
	cvt.u32.u8 	%r30, %rs3;
	mul.wide.u32 	%rd15, %r30, 4;
	add.s64 	%rd16, %rd1, %rd15;
	atom.global.add.u32 	%r31, [%rd16], 1;
	add.s64 	%rd17, %rd14, %rd13;
	ld.global.nc.u8 	%rs4, [%rd17];
	cvt.u32.u8 	%r32, %rs4;
	mul.wide.u32 	%rd18, %r32, 4;
	add.s64 	%rd19, %rd1, %rd18;
	atom.global.add.u32 	%r33, [%rd19], 1;
	add.s64 	%rd20, %rd17, %rd13;
	ld.global.nc.u8 	%rs5, [%rd20];
	cvt.u32.u8 	%r34, %rs5;
	mul.wide.u32 	%rd21, %r34, 4;
	add.s64 	%rd22, %rd1, %rd21;
	atom.global.add.u32 	%r35, [%rd22], 1;
	add.s32 	%r39, %r36, %r39;
	setp.lt.s32 	%p6, %r39, %r12;
	@%p6 bra 	$L__BB0_6;
$L__BB0_7:
	ret;

}
	// .globl	_Z23histogram_shared_atomicPKhPji
.visible .entry _Z23histogram_shared_atomicPKhPji(
	.param .u64 .ptr .align 1 _Z23histogram_shared_atomicPKhPji_param_0,
	.param .u64 .ptr .align 1 _Z23histogram_shared_atomicPKhPji_param_1,
	.param .u32 _Z23histogram_shared_atomicPKhPji_param_2
)
{
	.reg .pred 	%p<19>;
	.reg .b16 	%rs<11>;
	.reg .b32 	%r<157>;
	.reg .b64 	%rd<27>;
	// demoted variable
	.shared .align 4 .b8 _ZZ23histogram_shared_atomicPKhPjiE9localHist[1024];
	ld.param.u64 	%rd7, [_Z23histogram_shared_atomicPKhPji_param_0];
	ld.param.u64 	%rd8, [_Z23histogram_shared_atomicPKhPji_param_1];
	ld.param.u32 	%r62, [_Z23histogram_shared_atomicPKhPji_param_2];
	cvta.to.global.u64 	%rd1, %rd7;
	cvta.to.global.u64 	%rd2, %rd8;
	mov.u32 	%r156, %tid.x;
	setp.gt.u32 	%p1, %r156, 255;
	@%p1 bra 	$L__BB1_7;
	mov.u32 	%r2, %ntid.x;
	add.s32 	%r63, %r156, %r2;
	max.u32 	%r64, %r63, 256;
	setp.lt.u32 	%p2, %r63, 256;
	selp.u32 	%r65, 1, 0, %p2;
	add.s32 	%r66, %r63, %r65;
	sub.s32 	%r67, %r64, %r66;
	div.u32 	%r68, %r67, %r2;
	add.s32 	%r3, %r68, %r65;
	and.b32  	%r69, %r3, 3;
	setp.eq.s32 	%p3, %r69, 3;
	mov.u32 	%r144, %r156;
	@%p3 bra 	$L__BB1_4;
	add.s32 	%r70, %r3, 1;
	and.b32  	%r71, %r70, 3;
	shl.b32 	%r72, %r156, 2;
	mov.u32 	%r73, _ZZ23histogram_shared_atomicPKhPjiE9localHist;
	add.s32 	%r141, %r73, %r72;
	shl.b32 	%r5, %r2, 2;
	neg.s32 	%r140, %r71;
	mad.lo.s32 	%r144, %r2, %r71, %r156;
$L__BB1_3:
	.pragma "nounroll";
	mov.b32 	%r74, 0;
	st.shared.u32 	[%r141], %r74;
	add.s32 	%r141, %r141, %r5;
	add.s32 	%r140, %r140, 1;
	setp.ne.s32 	%p4, %r140, 0;
	@%p4 bra 	$L__BB1_3;
$L__BB1_4:
	setp.lt.u32 	%p5, %r3, 3;
	@%p5 bra 	$L__BB1_7;
	shl.b32 	%r13, %r2, 2;
	shl.b32 	%r75, %r144, 2;
	mov.u32 	%r76, _ZZ23histogram_shared_atomicPKhPjiE9localHist;
	add.s32 	%r143, %r76, %r75;
	shl.b32 	%r15, %r2, 4;
	shl.b32 	%r16, %r2, 3;
	mul.lo.s32 	%r17, %r2, 12;
$L__BB1_6:
	mov.b32 	%r77, 0;
	st.shared.u32 	[%r143], %r77;
	add.s32 	%r78, %r143, %r13;
	st.shared.u32 	[%r78], %r77;
	add.s32 	%r79, %r143, %r16;
	st.shared.u32 	[%r79], %r77;
	add.s32 	%r80, %r143, %r17;
	st.shared.u32 	[%r80], %r77;
	add.s32 	%r144, %r144, %r13;
	add.s32 	%r143, %r143, %r15;
	setp.lt.u32 	%p6, %r144, 256;
	@%p6 bra 	$L__BB1_6;
$L__BB1_7:
	bar.sync 	0;
	mov.u32 	%r81, %ctaid.x;
	mov.u32 	%r22, %ntid.x;
	mad.lo.s32 	%r147, %r81, %r22, %r156;
	mov.u32 	%r82, %nctaid.x;
	mul.lo.s32 	%r24, %r22, %r82;
	setp.ge.s32 	%p7, %r147, %r62;
	@%p7 bra 	$L__BB1_14;
	add.s32 	%r83, %r147, %r24;
	max.s32 	%r84, %r62, %r83;
	setp.lt.s32 	%p8, %r83, %r62;
	selp.u32 	%r85, 1, 0, %p8;
	add.s32 	%r86, %r83, %r85;
	sub.s32 	%r87, %r84, %r86;
	div.u32 	%r88, %r87, %r24;
	add.s32 	%r25, %r88, %r85;
	and.b32  	%r89, %r25, 3;
	setp.eq.s32 	%p9, %r89, 3;
	@%p9 bra 	$L__BB1_11;
	add.s32 	%r90, %r25, 1;
	and.b32  	%r91, %r90, 3;
	neg.s32 	%r145, %r91;
$L__BB1_10:
	.pragma "nounroll";
	cvt.s64.s32 	%rd9, %r147;
	add.s64 	%rd10, %rd1, %rd9;
	ld.global.nc.u8 	%rs1, [%rd10];
	cvt.u16.u8 	%rs2, %rs1;
	mul.wide.u16 	%r92, %rs2, 4;
	mov.u32 	%r93, _ZZ23histogram_shared_atomicPKhPjiE9localHist;
	add.s32 	%r94, %r93, %r92;
	atom.shared.add.u32 	%r95, [%r94], 1;
	add.s32 	%r147, %r147, %r24;
	add.s32 	%r145, %r145, 1;
	setp.ne.s32 	%p10, %r145, 0;
	@%p10 bra 	$L__BB1_10;
$L__BB1_11:
	setp.lt.u32 	%p11, %r25, 3;
	@%p11 bra 	$L__BB1_14;
	mov.u32 	%r97, _ZZ23histogram_shared_atomicPKhPjiE9localHist;
	cvt.s64.s32 	%rd13, %r24;
	shl.b32 	%r109, %r24, 2;
$L__BB1_13:
	cvt.s64.s32 	%rd11, %r147;
	add.s64 	%rd12, %rd1, %rd11;
	ld.global.nc.u8 	%rs3, [%rd12];
	cvt.u16.u8 	%rs4, %rs3;
	mul.wide.u16 	%r96, %rs4, 4;
	add.s32 	%r98, %r97, %r96;
	atom.shared.add.u32 	%r99, [%r98], 1;
	add.s64 	%rd14, %rd12, %rd13;
	ld.global.nc.u8 	%rs5, [%rd14];
	cvt.u16.u8 	%rs6, %rs5;
	mul.wide.u16 	%r100, %rs6, 4;
	add.s32 	%r101, %r97, %r100;
	atom.shared.add.u32 	%r102, [%r101], 1;
	add.s64 	%rd15, %rd14, %rd13;
	ld.global.nc.u8 	%rs7, [%rd15];
	cvt.u16.u8 	%rs8, %rs7;
	mul.wide.u16 	%r103, %rs8, 4;
	add.s32 	%r104, %r97, %r103;
	atom.shared.add.u32 	%r105, [%r104], 1;
	add.s64 	%rd16, %rd15, %rd13;
	ld.global.nc.u8 	%rs9, [%rd16];
	cvt.u16.u8 	%rs10, %rs9;
	mul.wide.u16 	%r106, %rs10, 4;
	add.s32 	%r107, %r97, %r106;
	atom.shared.add.u32 	%r108, [%r107], 1;
	add.s32 	%r147, %r109, %r147;
	setp.lt.s32 	%p12, %r147, %r62;
	@%p12 bra 	$L__BB1_13;
$L__BB1_14:
	setp.gt.u32 	%p13, %r156, 255;
	bar.sync 	0;
	@%p13 bra 	$L__BB1_21;
	add.s32 	%r110, %r156, %r22;
	max.u32 	%r111, %r110, 256;
	setp.lt.u32 	%p14, %r110, 256;
	selp.u32 	%r112, 1, 0, %p14;
	add.s32 	%r113, %r110, %r112;
	sub.s32 	%r114, %r111, %r113;
	div.u32 	%r115, %r114, %r22;
	add.s32 	%r34, %r115, %r112;
	and.b32  	%r116, %r34, 3;
	setp.eq.s32 	%p15, %r116, 3;
	@%p15 bra 	$L__BB1_18;
	add.s32 	%r117, %r34, 1;
	and.b32  	%r118, %r117, 3;
	shl.b32 	%r119, %r156, 2;
	mov.u32 	%r120, _ZZ23histogram_shared_atomicPKhPjiE9localHist;
	add.s32 	%r150, %r120, %r119;
	shl.b32 	%r36, %r22, 2;
	mul.wide.u32 	%rd17, %r156, 4;
	add.s64 	%rd26, %rd2, %rd17;
	mul.wide.u32 	%rd4, %r22, 4;
	neg.s32 	%r149, %r118;
	mad.lo.s32 	%r156, %r22, %r118, %r156;
$L__BB1_17:
	.pragma "nounroll";
	ld.shared.u32 	%r121, [%r150];
	atom.global.add.u32 	%r122, [%rd26], %r121;
	add.s32 	%r150, %r150, %r36;
	add.s64 	%rd26, %rd26, %rd4;
	add.s32 	%r149, %r149, 1;
	setp.ne.s32 	%p16, %r149, 0;
	@%p16 bra 	$L__BB1_17;
$L__BB1_18:
	setp.lt.u32 	%p17, %r34, 3;
	@%p17 bra 	$L__BB1_21;
	shl.b32 	%r123, %r22, 1;
	add.s32 	%r155, %r156, %r123;
	shl.b32 	%r45, %r22, 2;
	mad.lo.s32 	%r154, %r22, 3, %r156;
	add.s32 	%r153, %r22, %r156;
	shl.b32 	%r124, %r156, 2;
	mov.u32 	%r125, _ZZ23histogram_shared_atomicPKhPjiE9localHist;
	add.s32 	%r152, %r125, %r124;
	shl.b32 	%r49, %r22, 4;
	shl.b32 	%r50, %r22, 3;
	mul.lo.s32 	%r51, %r22, 12;
$L__BB1_20:
	mul.wide.u32 	%rd18, %r156, 4;
	add.s64 	%rd19, %rd2, %rd18;
	ld.shared.u32 	%r126, [%r152];
	atom.global.add.u32 	%r127, [%rd19], %r126;
	add.s32 	%r128, %r156, %r22;
	mul.wide.u32 	%rd20, %r153, 4;
	add.s64 	%rd21, %rd2, %rd20;
	add.s32 	%r129, %r152, %r45;
	ld.shared.u32 	%r130, [%r129];
	atom.global.add.u32 	%r131, [%rd21], %r130;
	add.s32 	%r132, %r128, %r22;
	mul.wide.u32 	%rd22, %r155, 4;
	add.s64 	%rd23, %rd2, %rd22;
	add.s32 	%r133, %r152, %r50;
	ld.shared.u32 	%r134, [%r133];
	atom.global.add.u32 	%r135, [%rd23], %r134;
	add.s32 	%r136, %r132, %r22;
	mul.wide.u32 	%rd24, %r154, 4;
	add.s64 	%rd25, %rd2, %rd24;
	add.s32 	%r137, %r152, %r51;
	ld.shared.u32 	%r138, [%r137];
	atom.global.add.u32 	%r139, [%rd25], %r138;
	add.s32 	%r156, %r136, %r22;
	add.s32 	%r155, %r155, %r45;
	add.s32 	%r154, %r154, %r45;
	add.s32 	%r153, %r153, %r45;
	add.s32 	%r152, %r152, %r49;
	setp.lt.u32 	%p18, %r156, 256;
	@%p18 bra 	$L__BB1_20;
$L__BB1_21:
	ret;

}
	// .globl	_Z25histogram_warp_aggregatedPKhPji
.visible .entry _Z25histogram_warp_aggregatedPKhPji(
	.param .u64 .ptr .align 1 _Z25histogram_warp_aggregatedPKhPji_param_0,
	.param .u64 .ptr .align 1 _Z25histogram_warp_aggregatedPKhPji_param_1,
	.param .u32 _Z25histogram_warp_aggregatedPKhPji_param_2
)
{
	.reg .pred 	%p<16>;
	.reg .b16 	%rs<2>;
	.reg .b32 	%r<130>;
	.reg .b64 	%rd<21>;
	// demoted variable
	.shared .align 4 .b8 _ZZ25histogram_warp_aggregatedPKhPjiE9localHist[1024];
	ld.param.u64 	%rd7, [_Z25histogram_warp_aggregatedPKhPji_param_0];
	ld.param.u64 	%rd8, [_Z25histogram_warp_aggregatedPKhPji_param_1];
	ld.param.u32 	%r58, [_Z25histogram_warp_aggregatedPKhPji_param_2];
	cvta.to.global.u64 	%rd1, %rd8;
	mov.u32 	%r129, %tid.x;
	setp.gt.u32 	%p1, %r129, 255;
	@%p1 bra 	$L__BB2_7;
	mov.u32 	%r2, %ntid.x;
	add.s32 	%r59, %r129, %r2;
	max.u32 	%r60, %r59, 256;
	setp.lt.u32 	%p2, %r59, 256;
	selp.u32 	%r61, 1, 0, %p2;
	add.s32 	%r62, %r59, %r61;
	sub.s32 	%r63, %r60, %r62;
	div.u32 	%r64, %r63, %r2;
	add.s32 	%r3, %r64, %r61;
	and.b32  	%r65, %r3, 3;
	setp.eq.s32 	%p3, %r65, 3;
	mov.u32 	%r120, %r129;
	@%p3 bra 	$L__BB2_4;
	add.s32 	%r66, %r3, 1;
	and.b32  	%r67, %r66, 3;
	shl.b32 	%r68, %r129, 2;
	mov.u32 	%r69, _ZZ25histogram_warp_aggregatedPKhPjiE9localHist;
	add.s32 	%r117, %r69, %r68;
	shl.b32 	%r5, %r2, 2;
	neg.s32 	%r116, %r67;
	mad.lo.s32 	%r120, %r2, %r67, %r129;
$L__BB2_3:
	.pragma "nounroll";
	mov.b32 	%r70, 0;
	st.shared.u32 	[%r117], %r70;
	add.s32 	%r117, %r117, %r5;
	add.s32 	%r116, %r116, 1;
	setp.ne.s32 	%p4, %r116, 0;
	@%p4 bra 	$L__BB2_3;
$L__BB2_4:
	setp.lt.u32 	%p5, %r3, 3;
	@%p5 bra 	$L__BB2_7;
	shl.b32 	%r13, %r2, 2;
	shl.b32 	%r71, %r120, 2;
	mov.u32 	%r72, _ZZ25histogram_warp_aggregatedPKhPjiE9localHist;
	add.s32 	%r119, %r72, %r71;
	shl.b32 	%r15, %r2, 4;
	shl.b32 	%r16, %r2, 3;
	mul.lo.s32 	%r17, %r2, 12;
$L__BB2_6:
	mov.b32 	%r73, 0;
	st.shared.u32 	[%r119], %r73;
	add.s32 	%r74, %r119, %r13;
	st.shared.u32 	[%r74], %r73;
	add.s32 	%r75, %r119, %r16;
	st.shared.u32 	[%r75], %r73;
	add.s32 	%r76, %r119, %r17;
	st.shared.u32 	[%r76], %r73;
	add.s32 	%r120, %r120, %r13;
	add.s32 	%r119, %r119, %r15;
	setp.lt.u32 	%p6, %r120, 256;
	@%p6 bra 	$L__BB2_6;
$L__BB2_7:
	bar.sync 	0;
	mov.u32 	%r77, %ctaid.x;
	mov.u32 	%r22, %ntid.x;
	mad.lo.s32 	%r121, %r77, %r22, %r129;
	setp.ge.s32 	%p7, %r121, %r58;
	@%p7 bra 	$L__BB2_12;
	and.b32  	%r24, %r129, 31;
	cvta.to.global.u64 	%rd2, %rd7;
	mov.u32 	%r78, %nctaid.x;
	mul.lo.s32 	%r25, %r22, %r78;
$L__BB2_9:
	cvt.s64.s32 	%rd9, %r121;
	add.s64 	%rd10, %rd2, %rd9;
	ld.global.nc.u8 	%rs1, [%rd10];
	cvt.u32.u8 	%r27, %rs1;
	match.any.sync.b32 	%r28, %r27, -1;
	brev.b32 	%r79, %r28;
	bfind.shiftamt.u32 	%r80, %r79;
	setp.ne.s32 	%p8, %r24, %r80;
	@%p8 bra 	$L__BB2_11;
	shl.b32 	%r81, %r27, 2;
	mov.u32 	%r82, _ZZ25histogram_warp_aggregatedPKhPjiE9localHist;
	add.s32 	%r83, %r82, %r81;
	popc.b32 	%r84, %r28;
	atom.shared.add.u32 	%r85, [%r83], %r84;
$L__BB2_11:
	add.s32 	%r121, %r121, %r25;
	setp.lt.s32 	%p9, %r121, %r58;
	@%p9 bra 	$L__BB2_9;
$L__BB2_12:
	setp.gt.u32 	%p10, %r129, 255;
	bar.sync 	0;
	@%p10 bra 	$L__BB2_19;
	add.s32 	%r86, %r129, %r22;
	max.u32 	%r87, %r86, 256;
	setp.lt.u32 	%p11, %r86, 256;
	selp.u32 	%r88, 1, 0, %p11;
	add.s32 	%r89, %r86, %r88;
	sub.s32 	%r90, %r87, %r89;
	div.u32 	%r91, %r90, %r22;
	add.s32 	%r30, %r91, %r88;
	and.b32  	%r92, %r30, 3;
	setp.eq.s32 	%p12, %r92, 3;
	@%p12 bra 	$L__BB2_16;
	add.s32 	%r93, %r30, 1;
	and.b32  	%r94, %r93, 3;
	shl.b32 	%r95, %r129, 2;
	mov.u32 	%r96, _ZZ25histogram_warp_aggregatedPKhPjiE9localHist;
	add.s32 	%r123, %r96, %r95;
	shl.b32 	%r32, %r22, 2;
	mul.wide.u32 	%rd11, %r129, 4;
	add.s64 	%rd20, %rd1, %rd11;
	mul.wide.u32 	%rd4, %r22, 4;
	neg.s32 	%r122, %r94;
	mad.lo.s32 	%r129, %r22, %r94, %r129;
$L__BB2_15:
	.pragma "nounroll";
	ld.shared.u32 	%r97, [%r123];
	atom.global.add.u32 	%r98, [%rd20], %r97;
	add.s32 	%r123, %r123, %r32;
	add.s64 	%rd20, %rd20, %rd4;
	add.s32 	%r122, %r122, 1;
	setp.ne.s32 	%p13, %r122, 0;
	@%p13 bra 	$L__BB2_15;
$L__BB2_16:
	setp.lt.u32 	%p14, %r30, 3;
	@%p14 bra 	$L__BB2_19;
	shl.b32 	%r99, %r22, 1;
	add.s32 	%r128, %r129, %r99;
	shl.b32 	%r41, %r22, 2;
	mad.lo.s32 	%r127, %r22, 3, %r129;
	add.s32 	%r126, %r22, %r129;
	shl.b32 	%r100, %r129, 2;
	mov.u32 	%r101, _ZZ25histogram_warp_aggregatedPKhPjiE9localHist;
	add.s32 	%r125, %r101, %r100;
	shl.b32 	%r45, %r22, 4;
	shl.b32 	%r46, %r22, 3;
	mul.lo.s32 	%r47, %r22, 12;
$L__BB2_18:
	mul.wide.u32 	%rd12, %r129, 4;
	add.s64 	%rd13, %rd1, %rd12;
	ld.shared.u32 	%r102, [%r125];
	atom.global.add.u32 	%r103, [%rd13], %r102;
	add.s32 	%r104, %r129, %r22;
	mul.wide.u32 	%rd14, %r126, 4;
	add.s64 	%rd15, %rd1, %rd14;
	add.s32 	%r105, %r125, %r41;
	ld.shared.u32 	%r106, [%r105];
	atom.global.add.u32 	%r107, [%rd15], %r106;
	add.s32 	%r108, %r104, %r22;
	mul.wide.u32 	%rd16, %r128, 4;
	add.s64 	%rd17, %rd1, %rd16;
	add.s32 	%r109, %r125, %r46;
	ld.shared.u32 	%r110, [%r109];
	atom.global.add.u32 	%r111, [%rd17], %r110;
	add.s32 	%r112, %r108, %r22;
	mul.wide.u32 	%rd18, %r127, 4;
	add.s64 	%rd19, %rd1, %rd18;
	add.s32 	%r113, %r125, %r47;
	ld.shared.u32 	%r114, [%r113];
	atom.global.add.u32 	%r115, [%rd19], %r114;
	add.s32 	%r129, %r112, %r22;
	add.s32 	%r128, %r128, %r41;
	add.s32 	%r127, %r127, %r41;
	add.s32 	%r126, %r126, %r41;
	add.s32 	%r125, %r125, %r45;
	setp.lt.u32 	%p15, %r129, 256;
	@%p15 bra 	$L__BB2_18;
$L__BB2_19:
	ret;

}
	// .globl	_Z11compute_cdfPKjPfi
.visible .entry _Z11compute_cdfPKjPfi(
	.param .u64 .ptr .align 1 _Z11compute_cdfPKjPfi_param_0,
	.param .u64 .ptr .align 1 _Z11compute_cdfPKjPfi_param_1,
	.param .u32 _Z11compute_cdfPKjPfi_param_2
)
{
	.reg .pred 	%p<9>;
	.reg .b32 	%r<56>;
	.reg .b32 	%f<4>;
	.reg .b64 	%rd<9>;
	// demoted variable
	.shared .align 4 .b8 _ZZ11compute_cdfPKjPfiE4temp[1024];
	ld.param.u64 	%rd2, [_Z11compute_cdfPKjPfi_param_0];
	ld.param.u64 	%rd1, [_Z11compute_cdfPKjPfi_param_1];
	ld.param.u32 	%r19, [_Z11compute_cdfPKjPfi_param_2];
	cvta.to.global.u64 	%rd3, %rd2;
	mov.u32 	%r1, %tid.x;
	mul.wide.u32 	%rd4, %r1, 4;
	add.s64 	%rd5, %rd3, %rd4;
	ld.global.nc.u32 	%r21, [%rd5];
	shl.b32 	%r22, %r1, 2;
	mov.u32 	%r23, _ZZ11compute_cdfPKjPfiE4temp;
	add.s32 	%r2, %r23, %r22;
	st.shared.u32 	[%r2], %r21;
	bar.sync 	0;
	setp.eq.s32 	%p1, %r1, 0;
	mov.b32 	%r48, 0;
	@%p1 bra 	$L__BB3_2;
	ld.shared.u32 	%r48, [%r2+-4];
$L__BB3_2:
	bar.sync 	0;
	ld.shared.u32 	%r25, [%r2];
	add.s32 	%r26, %r25, %r48;
	st.shared.u32 	[%r2], %r26;
	bar.sync 	0;
	setp.lt.u32 	%p2, %r1, 2;
	mov.b32 	%r49, 0;
	@%p2 bra 	$L__BB3_4;
	ld.shared.u32 	%r49, [%r2+-8];
$L__BB3_4:
	bar.sync 	0;
	ld.shared.u32 	%r28, [%r2];
	add.s32 	%r29, %r28, %r49;
	st.shared.u32 	[%r2], %r29;
	bar.sync 	0;
	setp.lt.u32 	%p3, %r1, 4;
	mov.b32 	%r50, 0;
	@%p3 bra 	$L__BB3_6;
	ld.shared.u32 	%r50, [%r2+-16];
$L__BB3_6:
	bar.sync 	0;
	ld.shared.u32 	%r31, [%r2];
	add.s32 	%r32, %r31, %r50;
	st.shared.u32 	[%r2], %r32;
	bar.sync 	0;
	setp.lt.u32 	%p4, %r1, 8;
	mov.b32 	%r51, 0;
	@%p4 bra 	$L__BB3_8;
	ld.shared.u32 	%r51, [%r2+-32];
$L__BB3_8:
	bar.sync 	0;
	ld.shared.u32 	%r34, [%r2];
	add.s32 	%r35, %r34, %r51;
	st.shared.u32 	[%r2], %r35;
	bar.sync 	0;
	setp.lt.u32 	%p5, %r1, 16;
	mov.b32 	%r52, 0;
	@%p5 bra 	$L__BB3_10;
	ld.shared.u32 	%r52, [%r2+-64];
$L__BB3_10:
	bar.sync 	0;
	ld.shared.u32 	%r37, [%r2];
	add.s32 	%r38, %r37, %r52;
	st.shared.u32 	[%r2], %r38;
	bar.sync 	0;
	setp.lt.u32 	%p6, %r1, 32;
	mov.b32 	%r53, 0;
	@%p6 bra 	$L__BB3_12;
	ld.shared.u32 	%r53, [%r2+-128];
$L__BB3_12:
	bar.sync 	0;
	ld.shared.u32 	%r40, [%r2];
	add.s32 	%r41, %r40, %r53;
	st.shared.u32 	[%r2], %r41;
	bar.sync 	0;
	setp.lt.u32 	%p7, %r1, 64;
	mov.b32 	%r54, 0;
	@%p7 bra 	$L__BB3_14;
	ld.shared.u32 	%r54, [%r2+-256];
$L__BB3_14:
	bar.sync 	0;
	ld.shared.u32 	%r43, [%r2];
	add.s32 	%r44, %r43, %r54;
	st.shared.u32 	[%r2], %r44;
	bar.sync 	0;
	setp.lt.u32 	%p8, %r1, 128;
	mov.b32 	%r55, 0;
	@%p8 bra 	$L__BB3_16;
	ld.shared.u32 	%r55, [%r2+-512];
$L__BB3_16:
	bar.sync 	0;
	ld.shared.u32 	%r45, [%r2];
	add.s32 	%r46, %r45, %r55;
	st.shared.u32 	[%r2], %r46;
	bar.sync 	0;
	cvta.to.global.u64 	%rd6, %rd1;
	ld.shared.u32 	%r47, [%r2];
	cvt.rn.f32.u32 	%f1, %r47;
	cvt.rn.f32.s32 	%f2, %r19;
	div.rn.f32 	%f3, %f1, %f2;
	add.s64 	%rd8, %rd6, %rd4;
	st.global.f32 	[%rd8], %f3;
	ret;

}
	// .globl	_Z18apply_equalizationPKhPhPKfi
.visible .entry _Z18apply_equalizationPKhPhPKfi(
	.param .u64 .ptr .align 1 _Z18apply_equalizationPKhPhPKfi_param_0,
	.param .u64 .ptr .align 1 _Z18apply_equalizationPKhPhPKfi_param_1,
	.param .u64 .ptr .align 1 _Z18apply_equalizationPKhPhPKfi_param_2,
	.param .u32 _Z18apply_equalizationPKhPhPKfi_param_3
)
{
	.reg .pred 	%p<7>;
	.reg .b16 	%rs<6>;
	.reg .b32 	%r<41>;
	.reg .b32 	%f<11>;
	.reg .b64 	%rd<30>;

	ld.param.u64 	%rd4, [_Z18apply_equalizationPKhPhPKfi_param_0];
	ld.param.u64 	%rd5, [_Z18apply_equalizationPKhPhPKfi_param_1];
	ld.param.u64 	%rd6, [_Z18apply_equalizationPKhPhPKfi_param_2];
	ld.param.u32 	%r12, [_Z18apply_equalizationPKhPhPKfi_param_3];
	cvta.to.global.u64 	%rd1, %rd5;
	cvta.to.global.u64 	%rd2, %rd6;
	cvta.to.global.u64 	%rd3, %rd4;
	mov.u32 	%r13, %ctaid.x;
	mov.u32 	%r14, %ntid.x;
	mov.u32 	%r15, %tid.x;
	mad.lo.s32 	%r39, %r13, %r14, %r15;
	mov.u32 	%r16, %nctaid.x;
	mul.lo.s32 	%r2, %r14, %r16;
	setp.ge.s32 	%p1, %r39, %r12;
	@%p1 bra 	$L__BB4_7;
	add.s32 	%r17, %r39, %r2;
	max.s32 	%r18, %r12, %r17;
	setp.lt.s32 	%p2, %r17, %r12;
	selp.u32 	%r19, 1, 0, %p2;
	add.s32 	%r20, %r17, %r19;
	sub.s32 	%r21, %r18, %r20;
	div.u32 	%r22, %r21, %r2;
	add.s32 	%r3, %r22, %r19;
	and.b32  	%r23, %r3, 3;
	setp.eq.s32 	%p3, %r23, 3;
	@%p3 bra 	$L__BB4_4;
	add.s32 	%r24, %r3, 1;
	and.b32  	%r25, %r24, 3;
	neg.s32 	%r37, %r25;
$L__BB4_3:
	.pragma "nounroll";
	cvt.s64.s32 	%rd7, %r39;
	add.s64 	%rd8, %rd1, %rd7;
	add.s64 	%rd9, %rd3, %rd7;
	ld.global.nc.u8 	%rs1, [%rd9];
	cvt.u32.u8 	%r26, %rs1;
	mul.wide.u32 	%rd10, %r26, 4;
	add.s64 	%rd11, %rd2, %rd10;
	ld.global.nc.f32 	%f1, [%rd11];
	mul.f32 	%f2, %f1, 0f437F0000;
	cvt.rzi.u32.f32 	%r27, %f2;
	st.global.u8 	[%rd8], %r27;
	add.s32 	%r39, %r39, %r2;
	add.s32 	%r37, %r37, 1;
	setp.ne.s32 	%p4, %r37, 0;
	@%p4 bra 	$L__BB4_3;
$L__BB4_4:
	setp.lt.u32 	%p5, %r3, 3;
	@%p5 bra 	$L__BB4_7;
	cvt.s64.s32 	%rd17, %r2;
	shl.b32 	%r36, %r2, 2;
$L__BB4_6:
	cvt.s64.s32 	%rd12, %r39;
	add.s64 	%rd13, %rd3, %rd12;
	ld.global.nc.u8 	%rs2, [%rd13];
	cvt.u32.u8 	%r28, %rs2;
	mul.wide.u32 	%rd14, %r28, 4;
	add.s64 	%rd15, %rd2, %rd14;
	ld.global.nc.f32 	%f3, [%rd15];
	mul.f32 	%f4, %f3, 0f437F0000;
	cvt.rzi.u32.f32 	%r29, %f4;
	add.s64 	%rd16, %rd1, %rd12;
	st.global.u8 	[%rd16], %r29;
	add.s64 	%rd18, %rd13, %rd17;
	ld.global.nc.u8 	%rs3, [%rd18];
	cvt.u32.u8 	%r30, %rs3;
	mul.wide.u32 	%rd19, %r30, 4;
	add.s64 	%rd20, %rd2, %rd19;
	ld.global.nc.f32 	%f5, [%rd20];
	mul.f32 	%f6, %f5, 0f437F0000;
	cvt.rzi.u32.f32 	%r31, %f6;
	add.s64 	%rd21, %rd16, %rd17;
	st.global.u8 	[%rd21], %r31;
	add.s64 	%rd22, %rd18, %rd17;
	ld.global.nc.u8 	%rs4, [%rd22];
	cvt.u32.u8 	%r32, %rs4;
	mul.wide.u32 	%rd23, %r32, 4;
	add.s64 	%rd24, %rd2, %rd23;
	ld.global.nc.f32 	%f7, [%rd24];
	mul.f32 	%f8, %f7, 0f437F0000;
	cvt.rzi.u32.f32 	%r33, %f8;
	add.s64 	%rd25, %rd21, %rd17;
	st.global.u8 	[%rd25], %r33;
	add.s64 	%rd26, %rd22, %rd17;
	ld.global.nc.u8 	%rs5, [%rd26];
	cvt.u32.u8 	%r34, %rs5;
	mul.wide.u32 	%rd27, %r34, 4;
	add.s64 	%rd28, %rd2, %rd27;
	ld.global.nc.f32 	%f9, [%rd28];
	mul.f32 	%f10, %f9, 0f437F0000;
	cvt.rzi.u32.f32 	%r35, %f10;
	add.s64 	%rd29, %rd25, %rd17;
	st.global.u8 	[%rd29], %r35;
	add.s32 	%r39, %r36, %r39;
	setp.lt.s32 	%p6, %r39, %r12;
	@%p6 bra 	$L__BB4_6;
$L__BB4_7:
	ret;

}


// ===== COMPILED SASS (sm_100) =====

	.target	sm_100

	.elftype	@"ET_EXEC"


//--------------------- .note.nv.tkinfo           --------------------------
	.section	.note.nv.tkinfo,"",@"SHT_NOTE"
	.sectionflags	@"SHF_NOTE_NV_TKINFO"
	.tkinfo
        /*0018*/ 	.word	0x00000002
        /*0030*/ 	.string	""
        /*0030*/ 	.string	"ptxas"
        /*0030*/ 	.string	"Cuda compilation tools, release 13.0, V13.0.88"
        /*0030*/ 	.string	"Build cuda_13.0.r13.0/compiler.36424714_0"
        /*0030*/ 	.string	"-arch sm_100 -m 64 "



//--------------------- .note.nv.cuinfo           --------------------------
	.section	.note.nv.cuinfo,"",@"SHT_NOTE"
	.sectionflags	@"SHF_NOTE_NV_CUINFO"
        /*0018*/ 	.short	0x0002
        /*001a*/ 	.short	0x0064
        /*001c*/ 	.short	0x0082
	.zero		2


//--------------------- .nv.info                  --------------------------
	.section	.nv.info,"",@"SHT_CUDA_INFO"
	.align	4


	//----- nvinfo : EIATTR_REGCOUNT
	.align		4
        /*0000*/ 	.byte	0x04, 0x2f
        /*0002*/ 	.short	(.L_1 - .L_0)
	.align		4
.L_0:
        /*0004*/ 	.word	index@(_Z23histogram_global_atomicPKhPji)
        /*0008*/ 	.word	0x0000001c


	//----- nvinfo : EIATTR_FRAME_SIZE
	.align		4
.L_1:
        /*000c*/ 	.byte	0x04, 0x11
        /*000e*/ 	.short	(.L_3 - .L_2)
	.align		4
.L_2:
        /*0010*/ 	.word	index@(_Z23histogram_global_atomicPKhPji)
        /*0014*/ 	.word	0x00000000


	//----- nvinfo : EIATTR_REGCOUNT
	.align		4
.L_3:
        /*0018*/ 	.byte	0x04, 0x2f
        /*001a*/ 	.short	(.L_5 - .L_4)
	.align		4
.L_4:
        /*001c*/ 	.word	index@(_Z23histogram_shared_atomicPKhPji)
        /*0020*/ 	.word	0x0000001a


	//----- nvinfo : EIATTR_FRAME_SIZE
	.align		4
.L_5:
        /*0024*/ 	.byte	0x04, 0x11
        /*0026*/ 	.short	(.L_7 - .L_6)
	.align		4
.L_6:
        /*0028*/ 	.word	index@(_Z23histogram_shared_atomicPKhPji)
        /*002c*/ 	.word	0x00000000


	//----- nvinfo : EIATTR_REGCOUNT
	.align		4
.L_7:
        /*0030*/ 	.byte	0x04, 0x2f
        /*0032*/ 	.short	(.L_9 - .L_8)
	.align		4
.L_8:
        /*0034*/ 	.word	index@(_Z25histogram_warp_aggregatedPKhPji)
        /*0038*/ 	.word	0x0000001a


	//----- nvinfo : EIATTR_FRAME_SIZE
	.align		4
.L_9:
        /*003c*/ 	.byte	0x04, 0x11
        /*003e*/ 	.short	(.L_11 - .L_10)
	.align		4
.L_10:
        /*0040*/ 	.word	index@(_Z25histogram_warp_aggregatedPKhPji)
        /*0044*/ 	.word	0x00000000


	//----- nvinfo : EIATTR_REGCOUNT
	.align		4
.L_11:
        /*0048*/ 	.byte	0x04, 0x2f
        /*004a*/ 	.short	(.L_13 - .L_12)
	.align		4
.L_12:
        /*004c*/ 	.word	index@(_Z11compute_cdfPKjPfi)
        /*0050*/ 	.word	0x00000010


	//----- nvinfo : EIATTR_FRAME_SIZE
	.align		4
.L_13:
        /*0054*/ 	.byte	0x04, 0x11
        /*0056*/ 	.short	(.L_15 - .L_14)
	.align		4
.L_14:
        /*0058*/ 	.word	index@($__internal_0_$__cuda_sm3x_div_rn_noftz_f32_slowpath)
        /*005c*/ 	.word	0x00000000


	//----- nvinfo : EIATTR_FRAME_SIZE
	.align		4
.L_15:
        /*0060*/ 	.byte	0x04, 0x11
        /*0062*/ 	.short	(.L_17 - .L_16)
	.align		4
.L_16:
        /*0064*/ 	.word	index@(_Z11compute_cdfPKjPfi)
        /*0068*/ 	.word	0x00000000


	//----- nvinfo : EIATTR_REGCOUNT
	.align		4
.L_17:
        /*006c*/ 	.byte	0x04, 0x2f
        /*006e*/ 	.short	(.L_19 - .L_18)
	.align		4
.L_18:
        /*0070*/ 	.word	index@(_Z18apply_equalizationPKhPhPKfi)
        /*0074*/ 	.word	0x00000018


	//----- nvinfo : EIATTR_FRAME_SIZE
	.align		4
.L_19:
        /*0078*/ 	.byte	0x04, 0x11
        /*007a*/ 	.short	(.L_21 - .L_20)
	.align		4
.L_20:
        /*007c*/ 	.word	index@(_Z18apply_equalizationPKhPhPKfi)
        /*0080*/ 	.word	0x00000000


	//----- nvinfo : EIATTR_MIN_STACK_SIZE
	.align		4
.L_21:
        /*0084*/ 	.byte	0x04, 0x12
        /*0086*/ 	.short	(.L_23 - .L_22)
	.align		4
.L_22:
        /*0088*/ 	.word	index@(_Z18apply_equalizationPKhPhPKfi)
        /*008c*/ 	.word	0x00000000


	//----- nvinfo : EIATTR_MIN_STACK_SIZE
	.align		4
.L_23:
        /*0090*/ 	.byte	0x04, 0x12
        /*0092*/ 	.short	(.L_25 - .L_24)
	.align		4
.L_24:
        /*0094*/ 	.word	index@(_Z11compute_cdfPKjPfi)
        /*0098*/ 	.word	0x00000000


	//----- nvinfo : EIATTR_MIN_STACK_SIZE
	.align		4
.L_25:
        /*009c*/ 	.byte	0x04, 0x12
        /*009e*/ 	.short	(.L_27 - .L_26)
	.align		4
.L_26:
        /*00a0*/ 	.word	index@(_Z25histogram_warp_aggregatedPKhPji)
        /*00a4*/ 	.word	0x00000000


	//----- nvinfo : EIATTR_MIN_STACK_SIZE
	.align		4
.L_27:
        /*00a8*/ 	.byte	0x04, 0x12
        /*00aa*/ 	.short	(.L_29 - .L_28)
	.align		4
.L_28:
        /*00ac*/ 	.word	index@(_Z23histogram_shared_atomicPKhPji)
        /*00b0*/ 	.word	0x00000000


	//----- nvinfo : EIATTR_MIN_STACK_SIZE
	.align		4
.L_29:
        /*00b4*/ 	.byte	0x04, 0x12
        /*00b6*/ 	.short	(.L_31 - .L_30)
	.align		4
.L_30:
        /*00b8*/ 	.word	index@(_Z23histogram_global_atomicPKhPji)
        /*00bc*/ 	.word	0x00000000
.L_31:


//--------------------- .nv.compat                --------------------------
	.section	.nv.compat,"",@"SHT_CUDA_COMPAT_INFO"
	.align	4
        /*0000*/ 	.byte	0x02, 0x09, 0x00, 0x00, 0x02, 0x02, 0x01, 0x00, 0x02, 0x05, 0x05, 0x00, 0x03, 0x07, 0x01, 0x01
        /*0010*/ 	.byte	0x02, 0x03, 0x00, 0x00, 0x02, 0x06, 0x01, 0x00, 0x04, 0x0b, 0x08, 0x00, 0x01, 0x00, 0x00, 0x00
        /*0020*/ 	.byte	0x00, 0x00, 0x00, 0x00


//--------------------- .nv.info._Z18apply_equalizationPKhPhPKfi --------------------------
	.section	.nv.info._Z18apply_equalizationPKhPhPKfi,"",@"SHT_CUDA_INFO"
	.sectionflags	@""
	.align	4


	//----- nvinfo : EIATTR_CUDA_API_VERSION
	.align		4
        /*0000*/ 	.byte	0x04, 0x37
        /*0002*/ 	.short	(.L_33 - .L_32)
.L_32:
        /*0004*/ 	.word	0x00000082


	//----- nvinfo : EIATTR_KPARAM_INFO
	.align		4
.L_33:
        /*0008*/ 	.byte	0x04, 0x17
        /*000a*/ 	.short	(.L_35 - .L_34)
.L_34:
        /*000c*/ 	.word	0x00000000
        /*0010*/ 	.short	0x0003
        /*0012*/ 	.short	0x0018
        /*0014*/ 	.byte	0x00, 0xf0, 0x11, 0x00


	//----- nvinfo : EIATTR_KPARAM_INFO
	.align		4
.L_35:
        /*0018*/ 	.byte	0x04, 0x17
        /*001a*/ 	.short	(.L_37 - .L_36)
.L_36:
        /*001c*/ 	.word	0x00000000
        /*0020*/ 	.short	0x0002
        /*0022*/ 	.short	0x0010
        /*0024*/ 	.byte	0x00, 0xf5, 0x21, 0x00


	//----- nvinfo : EIATTR_KPARAM_INFO
	.align		4
.L_37:
        /*0028*/ 	.byte	0x04, 0x17
        /*002a*/ 	.short	(.L_39 - .L_38)
.L_38:
        /*002c*/ 	.word	0x00000000
        /*0030*/ 	.short	0x0001
        /*0032*/ 	.short	0x0008
        /*0034*/ 	.byte	0x00, 0xf5, 0x21, 0x00


	//----- nvinfo : EIATTR_KPARAM_INFO
	.align		4
.L_39:
        /*0038*/ 	.byte	0x04, 0x17
        /*003a*/ 	.short	(.L_41 - .L_40)
.L_40:
        /*003c*/ 	.word	0x00000000
        /*0040*/ 	.short	0x0000
        /*0042*/ 	.short	0x0000
        /*0044*/ 	.byte	0x00, 0xf5, 0x21, 0x00


	//----- nvinfo : EIATTR_SPARSE_MMA_MASK
	.align		4
.L_41:
        /*0048*/ 	.byte	0x03, 0x50
        /*004a*/ 	.short	0x0000


	//----- nvinfo : EIATTR_MAXREG_COUNT
	.align		4
        /*004c*/ 	.byte	0x03, 0x1b
        /*004e*/ 	.short	0x00ff


	//----- nvinfo : EIATTR_MERCURY_ISA_VERSION
	.align		4
        /*0050*/ 	.byte	0x03, 0x5f
        /*0052*/ 	.short	0x0101


	//----- nvinfo : EIATTR_VRC_CTA_INIT_COUNT
	.align		4
        /*0054*/ 	.byte	0x02, 0x4a
	.zero		1
	.zero		1


	//----- nvinfo : EIATTR_EXIT_INSTR_OFFSETS
	.align		4
        /*0058*/ 	.byte	0x04, 0x1c
        /*005a*/ 	.short	(.L_43 - .L_42)


	//   ....[0]....
.L_42:
        /*005c*/ 	.word	0x00000090


	//   ....[1]....
        /*0060*/ 	.word	0x000003d0


	//   ....[2]....
        /*0064*/ 	.word	0x000006d0


	//----- nvinfo : EIATTR_CRS_STACK_SIZE
	.align		4
.L_43:
        /*0068*/ 	.byte	0x04, 0x1e
        /*006a*/ 	.short	(.L_45 - .L_44)
.L_44:
        /*006c*/ 	.word	0x00000000


	//----- nvinfo : EIATTR_CBANK_PARAM_SIZE
	.align		4
.L_45:
        /*0070*/ 	.byte	0x03, 0x19
        /*0072*/ 	.short	0x001c


	//----- nvinfo : EIATTR_PARAM_CBANK
	.align		4
        /*0074*/ 	.byte	0x04, 0x0a
        /*0076*/ 	.short	(.L_47 - .L_46)
	.align		4
.L_46:
        /*0078*/ 	.word	index@(.nv.constant0._Z18apply_equalizationPKhPhPKfi)
        /*007c*/ 	.short	0x0380
        /*007e*/ 	.short	0x001c


	//----- nvinfo : EIATTR_SW_WAR
	.align		4
.L_47:
        /*0080*/ 	.byte	0x04, 0x36
        /*0082*/ 	.short	(.L_49 - .L_48)
.L_48:
        /*0084*/ 	.word	0x00000008
.L_49:


//--------------------- .nv.info._Z11compute_cdfPKjPfi --------------------------
	.section	.nv.info._Z11compute_cdfPKjPfi,"",@"SHT_CUDA_INFO"
	.sectionflags	@""
	.align	4


	//----- nvinfo : EIATTR_CUDA_API_VERSION
	.align		4
        /*0000*/ 	.byte	0x04, 0x37
        /*0002*/ 	.short	(.L_51 - .L_50)
.L_50:
        /*0004*/ 	.word	0x00000082


	//----- nvinfo : EIATTR_KPARAM_INFO
	.align		4
.L_51:
        /*0008*/ 	.byte	0x04, 0x17
        /*000a*/ 	.short	(.L_53 - .L_52)
.L_52:
        /*000c*/ 	.word	0x00000000
        /*0010*/ 	.short	0x0002
        /*0012*/ 	.short	0x0010
        /*0014*/ 	.byte	0x00, 0xf0, 0x11, 0x00


	//----- nvinfo : EIATTR_KPARAM_INFO
	.align		4
.L_53:
        /*0018*/ 	.byte	0x04, 0x17
        /*001a*/ 	.short	(.L_55 - .L_54)
.L_54:
        /*001c*/ 	.word	0x00000000
        /*0020*/ 	.short	0x0001
        /*0022*/ 	.short	0x0008
        /*0024*/ 	.byte	0x00, 0xf5, 0x21, 0x00


	//----- nvinfo : EIATTR_KPARAM_INFO
	.align		4
.L_55:
        /*0028*/ 	.byte	0x04, 0x17
        /*002a*/ 	.short	(.L_57 - .L_56)
.L_56:
        /*002c*/ 	.word	0x00000000
        /*0030*/ 	.short	0x0000
        /*0032*/ 	.short	0x0000
        /*0034*/ 	.byte	0x00, 0xf5, 0x21, 0x00


	//----- nvinfo : EIATTR_SPARSE_MMA_MASK
	.align		4
.L_57:
        /*0038*/ 	.byte	0x03, 0x50
        /*003a*/ 	.short	0x0000


	//----- nvinfo : EIATTR_MAXREG_COUNT
	.align		4
        /*003c*/ 	.byte	0x03, 0x1b
        /*003e*/ 	.short	0x00ff


	//----- nvinfo : EIATTR_NUM_BARRIERS
	.align		4
        /*0040*/ 	.byte	0x02, 0x4c
        /*0042*/ 	.byte	0x01
	.zero		1


	//----- nvinfo : EIATTR_MERCURY_ISA_VERSION
	.align		4
        /*0044*/ 	.byte	0x03, 0x5f
        /*0046*/ 	.short	0x0101


	//----- nvinfo : EIATTR_VRC_CTA_INIT_COUNT
	.align		4
        /*0048*/ 	.byte	0x02, 0x4a
	.zero		1
	.zero		1


	//----- nvinfo : EIATTR_EXIT_INSTR_OFFSETS
	.align		4
        /*004c*/ 	.byte	0x04, 0x1c
        /*004e*/ 	.short	(.L_59 - .L_58)


	//   ....[0]....
.L_58:
        /*0050*/ 	.word	0x00000600


	//----- nvinfo : EIATTR_CRS_STACK_SIZE
	.align		4
.L_59:
        /*0054*/ 	.byte	0x04, 0x1e
        /*0056*/ 	.short	(.L_61 - .L_60)
.L_60:
        /*0058*/ 	.word	0x00000000


	//----- nvinfo : EIATTR_CBANK_PARAM_SIZE
	.align		4
.L_61:
        /*005c*/ 	.byte	0x03, 0x19
        /*005e*/ 	.short	0x0014


	//----- nvinfo : EIATTR_PARAM_CBANK
	.align		4
        /*0060*/ 	.byte	0x04, 0x0a
        /*0062*/ 	.short	(.L_63 - .L_62)
	.align		4
.L_62:
        /*0064*/ 	.word	index@(.nv.constant0._Z11compute_cdfPKjPfi)
        /*0068*/ 	.short	0x0380
        /*006a*/ 	.short	0x0014


	//----- nvinfo : EIATTR_SW_WAR
	.align		4
.L_63:
        /*006c*/ 	.byte	0x04, 0x36
        /*006e*/ 	.short	(.L_65 - .L_64)
.L_64:
        /*0070*/ 	.word	0x00000008
.L_65:


//--------------------- .nv.info._Z25histogram_warp_aggregatedPKhPji --------------------------
	.section	.nv.info._Z25histogram_warp_aggregatedPKhPji,"",@"SHT_CUDA_INFO"
	.sectionflags	@""
	.align	4


	//----- nvinfo : EIATTR_CUDA_API_VERSION
	.align		4
        /*0000*/ 	.byte	0x04, 0x37
        /*0002*/ 	.short	(.L_67 - .L_66)
.L_66:
        /*0004*/ 	.word	0x00000082


	//----- nvinfo : EIATTR_KPARAM_INFO
	.align		4
.L_67:
        /*0008*/ 	.byte	0x04, 0x17
        /*000a*/ 	.short	(.L_69 - .L_68)
.L_68:
        /*000c*/ 	.word	0x00000000
        /*0010*/ 	.short	0x0002
        /*0012*/ 	.short	0x0010
        /*0014*/ 	.byte	0x00, 0xf0, 0x11, 0x00


	//----- nvinfo : EIATTR_KPARAM_INFO
	.align		4
.L_69:
        /*0018*/ 	.byte	0x04, 0x17
        /*001a*/ 	.short	(.L_71 - .L_70)
.L_70:
        /*001c*/ 	.word	0x00000000
        /*0020*/ 	.short	0x0001
        /*0022*/ 	.short	0x0008
        /*0024*/ 	.byte	0x00, 0xf5, 0x21, 0x00


	//----- nvinfo : EIATTR_KPARAM_INFO
	.align		4
.L_71:
        /*0028*/ 	.byte	0x04, 0x17
        /*002a*/ 	.short	(.L_73 - .L_72)
.L_72:
        /*002c*/ 	.word	0x00000000
        /*0030*/ 	.short	0x0000
        /*0032*/ 	.short	0x0000
        /*0034*/ 	.byte	0x00, 0xf5, 0x21, 0x00


	//----- nvinfo : EIATTR_SPARSE_MMA_MASK
	.align		4
.L_73:
        /*0038*/ 	.byte	0x03, 0x50
        /*003a*/ 	.short	0x0000


	//----- nvinfo : EIATTR_MAXREG_COUNT
	.align		4
        /*003c*/ 	.byte	0x03, 0x1b
        /*003e*/ 	.short	0x00ff


	//----- nvinfo : EIATTR_NUM_BARRIERS
	.align		4
        /*0040*/ 	.byte	0x02, 0x4c
        /*0042*/ 	.byte	0x01
	.zero		1


	//----- nvinfo : EIATTR_MERCURY_ISA_VERSION
	.align		4
        /*0044*/ 	.byte	0x03, 0x5f
        /*0046*/ 	.short	0x0101


	//----- nvinfo : EIATTR_COOP_GROUP_MASK_REGIDS
	.align		4
        /*0048*/ 	.byte	0x04, 0x29
        /*004a*/ 	.short	(.L_75 - .L_74)


	//   ....[0]....
.L_74:
        /*004c*/ 	.word	0xffffffff


	//----- nvinfo : EIATTR_COOP_GROUP_INSTR_OFFSETS
	.align		4
.L_75:
        /*0050*/ 	.byte	0x04, 0x28
        /*0052*/ 	.short	(.L_77 - .L_76)


	//   ....[0]....
.L_76:
        /*0054*/ 	.word	0x00000570


	//----- nvinfo : EIATTR_VRC_CTA_INIT_COUNT
	.align		4
.L_77:
        /*0058*/ 	.byte	0x02, 0x4a
	.zero		1
	.zero		1


	//----- nvinfo : EIATTR_EXIT_INSTR_OFFSETS
	.align		4
        /*005c*/ 	.byte	0x04, 0x1c
        /*005e*/ 	.short	(.L_79 - .L_78)


	//   ....[0]....
.L_78:
        /*0060*/ 	.word	0x00000670


	//   ....[1]....
        /*0064*/ 	.word	0x00000970


	//   ....[2]....
        /*0068*/ 	.word	0x00000b70


	//----- nvinfo : EIATTR_CRS_STACK_SIZE
	.align		4
.L_79:
        /*006c*/ 	.byte	0x04, 0x1e
        /*006e*/ 	.short	(.L_81 - .L_80)
.L_80:
        /*0070*/ 	.word	0x00000000


	//----- nvinfo : EIATTR_CBANK_PARAM_SIZE
	.align		4
.L_81:
        /*0074*/ 	.byte	0x03, 0x19
        /*0076*/ 	.short	0x0014


	//----- nvinfo : EIATTR_PARAM_CBANK
	.align		4
        /*0078*/ 	.byte	0x04, 0x0a
        /*007a*/ 	.short	(.L_83 - .L_82)
	.align		4
.L_82:
        /*007c*/ 	.word	index@(.nv.constant0._Z25histogram_warp_aggregatedPKhPji)
        /*0080*/ 	.short	0x0380
        /*0082*/ 	.short	0x0014


	//----- nvinfo : EIATTR_SW_WAR
	.align		4
.L_83:
        /*0084*/ 	.byte	0x04, 0x36
        /*0086*/ 	.short	(.L_85 - .L_84)
.L_84:
        /*0088*/ 	.word	0x00000008
.L_85:


//--------------------- .nv.info._Z23histogram_shared_atomicPKhPji --------------------------
	.section	.nv.info._Z23histogram_shared_atomicPKhPji,"",@"SHT_CUDA_INFO"
	.sectionflags	@""
	.align	4


	//----- nvinfo : EIATTR_CUDA_API_VERSION
	.align		4
        /*0000*/ 	.byte	0x04, 0x37
        /*0002*/ 	.short	(.L_87 - .L_86)
.L_86:
        /*0004*/ 	.word	0x00000082


	//----- nvinfo : EIATTR_KPARAM_INFO
	.align		4
.L_87:
        /*0008*/ 	.byte	0x04, 0x17
        /*000a*/ 	.short	(.L_89 - .L_88)
.L_88:
        /*000c*/ 	.word	0x00000000
        /*0010*/ 	.short	0x0002
        /*0012*/ 	.short	0x0010
        /*0014*/ 	.byte	0x00, 0xf0, 0x11, 0x00


	//----- nvinfo : EIATTR_KPARAM_INFO
	.align		4
.L_89:
        /*0018*/ 	.byte	0x04, 0x17
        /*001a*/ 	.short	(.L_91 - .L_90)
.L_90:
        /*001c*/ 	.word	0x00000000
        /*0020*/ 	.short	0x0001
        /*0022*/ 	.short	0x0008
        /*0024*/ 	.byte	0x00, 0xf5, 0x21, 0x00


	//----- nvinfo : EIATTR_KPARAM_INFO
	.align		4
.L_91:
        /*0028*/ 	.byte	0x04, 0x17
        /*002a*/ 	.short	(.L_93 - .L_92)
.L_92:
        /*002c*/ 	.word	0x00000000
        /*0030*/ 	.short	0x0000
        /*0032*/ 	.short	0x0000
        /*0034*/ 	.byte	0x00, 0xf5, 0x21, 0x00


	//----- nvinfo : EIATTR_SPARSE_MMA_MASK
	.align		4
.L_93:
        /*0038*/ 	.byte	0x03, 0x50
        /*003a*/ 	.short	0x0000


	//----- nvinfo : EIATTR_MAXREG_COUNT
	.align		4
        /*003c*/ 	.byte	0x03, 0x1b
        /*003e*/ 	.short	0x00ff


	//----- nvinfo : EIATTR_NUM_BARRIERS
	.align		4
        /*0040*/ 	.byte	0x02, 0x4c
        /*0042*/ 	.byte	0x01
	.zero		1


	//----- nvinfo : EIATTR_MERCURY_ISA_VERSION
	.align		4
        /*0044*/ 	.byte	0x03, 0x5f
        /*0046*/ 	.short	0x0101


	//----- nvinfo : EIATTR_VRC_CTA_INIT_COUNT
	.align		4
        /*0048*/ 	.byte	0x02, 0x4a
	.zero		1
	.zero		1


	//----- nvinfo : EIATTR_EXIT_INSTR_OFFSETS
	.align		4
        /*004c*/ 	.byte	0x04, 0x1c
        /*004e*/ 	.short	(.L_95 - .L_94)


	//   ....[0]....
.L_94:
        /*0050*/ 	.word	0x000009c0


	//   ....[1]....
        /*0054*/ 	.word	0x00000cc0


	//   ....[2]....
        /*0058*/ 	.word	0x00000ec0


	//----- nvinfo : EIATTR_CRS_STACK_SIZE
	.align		4
.L_95:
        /*005c*/ 	.byte	0x04, 0x1e
        /*005e*/ 	.short	(.L_97 - .L_96)
.L_96:
        /*0060*/ 	.word	0x00000000


	//----- nvinfo : EIATTR_CBANK_PARAM_SIZE
	.align		4
.L_97:
        /*0064*/ 	.byte	0x03, 0x19
        /*0066*/ 	.short	0x0014


	//----- nvinfo : EIATTR_PARAM_CBANK
	.align		4
        /*0068*/ 	.byte	0x04, 0x0a
        /*006a*/ 	.short	(.L_99 - .L_98)
	.align		4
.L_98:
        /*006c*/ 	.word	index@(.nv.constant0._Z23histogram_shared_atomicPKhPji)
        /*0070*/ 	.short	0x0380
        /*0072*/ 	.short	0x0014


	//----- nvinfo : EIATTR_SW_WAR
	.align		4
.L_99:
        /*0074*/ 	.byte	0x04, 0x36
        /*0076*/ 	.short	(.L_101 - .L_100)
.L_100:
        /*0078*/ 	.word	0x00000008
.L_101:


//--------------------- .nv.info._Z23histogram_global_atomicPKhPji --------------------------
	.section	.nv.info._Z23histogram_global_atomicPKhPji,"",@"SHT_CUDA_INFO"
	.sectionflags	@""
	.align	4


	//----- nvinfo : EIATTR_CUDA_API_VERSION
	.align		4
        /*0000*/ 	.byte	0x04, 0x37
        /*0002*/ 	.short	(.L_103 - .L_102)
.L_102:
        /*0004*/ 	.word	0x00000082


	//----- nvinfo : EIATTR_KPARAM_INFO
	.align		4
.L_103:
        /*0008*/ 	.byte	0x04, 0x17
        /*000a*/ 	.short	(.L_105 - .L_104)
.L_104:
        /*000c*/ 	.word	0x00000000
        /*0010*/ 	.short	0x0002
        /*0012*/ 	.short	0x0010
        /*0014*/ 	.byte	0x00, 0xf0, 0x11, 0x00


	//----- nvinfo : EIATTR_KPARAM_INFO
	.align		4
.L_105:
        /*0018*/ 	.byte	0x04, 0x17
        /*001a*/ 	.short	(.L_107 - .L_106)
.L_106:
        /*001c*/ 	.word	0x00000000
        /*0020*/ 	.short	0x0001
        /*0022*/ 	.short	0x0008
        /*0024*/ 	.byte	0x00, 0xf5, 0x21, 0x00


	//----- nvinfo : EIATTR_KPARAM_INFO
	.align		4
.L_107:
        /*0028*/ 	.byte	0x04, 0x17
        /*002a*/ 	.short	(.L_109 - .L_108)
.L_108:
        /*002c*/ 	.word	0x00000000
        /*0030*/ 	.short	0x0000
        /*0032*/ 	.short	0x0000
        /*0034*/ 	.byte	0x00, 0xf5, 0x21, 0x00


	//----- nvinfo : EIATTR_SPARSE_MMA_MASK
	.align		4
.L_109:
        /*0038*/ 	.byte	0x03, 0x50
        /*003a*/ 	.short	0x0000


	//----- nvinfo : EIATTR_MAXREG_COUNT
	.align		4
        /*003c*/ 	.byte	0x03, 0x1b
        /*003e*/ 	.short	0x00ff


	//----- nvinfo : EIATTR_MERCURY_ISA_VERSION
	.align		4
        /*0040*/ 	.byte	0x03, 0x5f
        /*0042*/ 	.short	0x0101


	//----- nvinfo : EIATTR_VRC_CTA_INIT_COUNT
	.align		4
        /*0044*/ 	.byte	0x02, 0x4a
	.zero		1
	.zero		1


	//----- nvinfo : EIATTR_EXIT_INSTR_OFFSETS
	.align		4
        /*0048*/ 	.byte	0x04, 0x1c
        /*004a*/ 	.short	(.L_111 - .L_110)


	//   ....[0]....
.L_110:
        /*004c*/ 	.word	0x00000090


	//   ....[1]....
        /*0050*/ 	.word	0x00000380


	//   ....[2]....
        /*0054*/ 	.word	0x00000540


	//----- nvinfo : EIATTR_CRS_STACK_SIZE
	.align		4
.L_111:
        /*0058*/ 	.byte	0x04, 0x1e
        /*005a*/ 	.short	(.L_113 - .L_112)
.L_112:
        /*005c*/ 	.word	0x00000000


	//----- nvinfo : EIATTR_CBANK_PARAM_SIZE
	.align		4
.L_113:
        /*0060*/ 	.byte	0x03, 0x19
        /*0062*/ 	.short	0x0014


	//----- nvinfo : EIATTR_PARAM_CBANK
	.align		4
        /*0064*/ 	.byte	0x04, 0x0a
        /*0066*/ 	.short	(.L_115 - .L_114)
	.align		4
.L_114:
        /*0068*/ 	.word	index@(.nv.constant0._Z23histogram_global_atomicPKhPji)
        /*006c*/ 	.short	0x0380
        /*006e*/ 	.short	0x0014


	//----- nvinfo : EIATTR_SW_WAR
	.align		4
.L_115:
        /*0070*/ 	.byte	0x04, 0x36
        /*0072*/ 	.short	(.L_117 - .L_116)
.L_116:
        /*0074*/ 	.word	0x00000008
.L_117:


//--------------------- .nv.callgraph             --------------------------
	.section	.nv.callgraph,"",@"SHT_CUDA_CALLGRAPH"
	.align	4
	.sectionentsize	8
	.align		4
        /*0000*/ 	.word	0x00000000
	.align		4
        /*0004*/ 	.word	0xffffffff
	.align		4
        /*0008*/ 	.word	0x00000000
	.align		4
        /*000c*/ 	.word	0xfffffffe
	.align		4
        /*0010*/ 	.word	0x00000000
	.align		4
        /*0014*/ 	.word	0xfffffffd
	.align		4
        /*0018*/ 	.word	0x00000000
	.align		4
        /*001c*/ 	.word	0xfffffffc


//--------------------- .text._Z18apply_equalizationPKhPhPKfi --------------------------
	.section	.text._Z18apply_equalizationPKhPhPKfi,"ax",@progbits
	.align	128
        .global         _Z18apply_equalizationPKhPhPKfi
        .type           _Z18apply_equalizationPKhPhPKfi,@function
        .size           _Z18apply_equalizationPKhPhPKfi,(.L_x_57 - _Z18apply_equalizationPKhPhPKfi)
        .other          _Z18apply_equalizationPKhPhPKfi,@"STO_CUDA_ENTRY STV_DEFAULT"
_Z18apply_equalizationPKhPhPKfi:
.text._Z18apply_equalizationPKhPhPKfi:
[----:B------:R-:W-:Y:S01]  /*0000*/  LDC R1, c[0x0][0x37c] ;  /* 0x0000df00ff017b82 */ /* 0x000fe20000000800 */
[----:B------:R-:W0:Y:S07]  /*0010*/  S2R R3, SR_TID.X ;  /* 0x0000000000037919 */ /* 0x000e2e0000002100 */
[----:B------:R-:W0:Y:S01]  /*0020*/  S2UR UR4, SR_CTAID.X ;  /* 0x00000000000479c3 */ /* 0x000e220000002500 */
[----:B------:R-:W1:Y:S07]  /*0030*/  LDCU UR6, c[0x0][0x398] ;  /* 0x00007300ff0677ac */ /* 0x000e6e0008000800 */
[----:B------:R-:W0:Y:S01]  /*0040*/  LDC R0, c[0x0][0x360] ;  /* 0x0000d800ff007b82 */ /* 0x000e220000000800 */
[----:B------:R-:W2:Y:S01]  /*0050*/  LDCU UR5, c[0x0][0x370] ;  /* 0x00006e00ff0577ac */ /* 0x000ea20008000800 */
[----:B0-----:R-:W-:-:S02]  /*0060*/  IMAD R3, R0, UR4, R3 ;  /* 0x0000000400037c24 */ /* 0x001fc4000f8e0203 */
[----:B--2---:R-:W-:-:S03]  /*0070*/  IMAD R0, R0, UR5, RZ ;  /* 0x0000000500007c24 */ /* 0x004fc6000f8e02ff */
[----:B-1----:R-:W-:-:S13]  /*0080*/  ISETP.GE.AND P0, PT, R3, UR6, PT ;  /* 0x0000000603007c0c */ /* 0x002fda000bf06270 */
[----:B------:R-:W-:Y:S05]  /*0090*/  @P0 EXIT ;  /* 0x000000000000094d */ /* 0x000fea0003800000 */
[----:B------:R-:W0:Y:S01]  /*00a0*/  I2F.U32.RP R8, R0 ;  /* 0x0000000000087306 */ /* 0x000e220000209000 */
[C---:B------:R-:W-:Y:S01]  /*00b0*/  IMAD.IADD R2, R0.reuse, 0x1, R3 ;  /* 0x0000000100027824 */ /* 0x040fe200078e0203 */
[----:B------:R-:W-:Y:S01]  /*00c0*/  ISETP.NE.U32.AND P2, PT, R0, RZ, PT ;  /* 0x000000ff0000720c */ /* 0x000fe20003f45070 */
[----:B------:R-:W-:Y:S01]  /*00d0*/  IMAD.MOV R9, RZ, RZ, -R0 ;  /* 0x000000ffff097224 */ /* 0x000fe200078e0a00 */
[----:B------:R-:W1:Y:S01]  /*00e0*/  LDCU.64 UR4, c[0x0][0x358] ;  /* 0x00006b00ff0477ac */ /* 0x000e620008000a00 */
[----:B------:R-:W-:Y:S01]  /*00f0*/  BSSY.RECONVERGENT B0, `(.L_x_0) ;  /* 0x000002d000007945 */ /* 0x000fe20003800200 */
[C---:B------:R-:W-:Y:S02]  /*0100*/  ISETP.GE.AND P0, PT, R2.reuse, UR6, PT ;  /* 0x0000000602007c0c */ /* 0x040fe4000bf06270 */
[----:B------:R-:W-:Y:S01]  /*0110*/  VIMNMX R7, PT, PT, R2, UR6, !PT ;  /* 0x0000000602077c48 */ /* 0x000fe2000ffe0100 */
[----:B------:R-:W2:Y:S01]  /*0120*/  LDCU.128 UR8, c[0x0][0x380] ;  /* 0x00007000ff0877ac */ /* 0x000ea20008000c00 */
[----:B------:R-:W-:-:S04]  /*0130*/  SEL R6, RZ, 0x1, P0 ;  /* 0x00000001ff067807 */ /* 0x000fc80000000000 */
[----:B------:R-:W-:Y:S01]  /*0140*/  IADD3 R7, PT, PT, R7, -R2, -R6 ;  /* 0x8000000207077210 */ /* 0x000fe20007ffe806 */
[----:B0-----:R-:W0:Y:S02]  /*0150*/  MUFU.RCP R8, R8 ;  /* 0x0000000800087308 */ /* 0x001e240000001000 */
[----:B0-----:R-:W-:-:S06]  /*0160*/  VIADD R4, R8, 0xffffffe ;  /* 0x0ffffffe08047836 */ /* 0x001fcc0000000000 */
[----:B------:R0:W3:Y:S02]  /*0170*/  F2I.FTZ.U32.TRUNC.NTZ R5, R4 ;  /* 0x0000000400057305 */ /* 0x0000e4000021f000 */
[----:B0-----:R-:W-:Y:S02]  /*0180*/  IMAD.MOV.U32 R4, RZ, RZ, RZ ;  /* 0x000000ffff047224 */ /* 0x001fe400078e00ff */
[----:B---3--:R-:W-:-:S04]  /*0190*/  IMAD R9, R9, R5, RZ ;  /* 0x0000000509097224 */ /* 0x008fc800078e02ff */
[----:B------:R-:W-:-:S06]  /*01a0*/  IMAD.HI.U32 R8, R5, R9, R4 ;  /* 0x0000000905087227 */ /* 0x000fcc00078e0004 */
[----:B------:R-:W-:-:S04]  /*01b0*/  IMAD.HI.U32 R5, R8, R7, RZ ;  /* 0x0000000708057227 */ /* 0x000fc800078e00ff */
[----:B------:R-:W-:-:S04]  /*01c0*/  IMAD.MOV R2, RZ, RZ, -R5 ;  /* 0x000000ffff027224 */ /* 0x000fc800078e0a05 */
[----:B------:R-:W-:-:S05]  /*01d0*/  IMAD R7, R0, R2, R7 ;  /* 0x0000000200077224 */ /* 0x000fca00078e0207 */
[----:B------:R-:W-:-:S13]  /*01e0*/  ISETP.GE.U32.AND P0, PT, R7, R0, PT ;  /* 0x000000000700720c */ /* 0x000fda0003f06070 */
[----:B------:R-:W-:Y:S01]  /*01f0*/  @P0 IMAD.IADD R7, R7, 0x1, -R0 ;  /* 0x0000000107070824 */ /* 0x000fe200078e0a00 */
[----:B------:R-:W-:-:S04]  /*0200*/  @P0 IADD3 R5, PT, PT, R5, 0x1, RZ ;  /* 0x0000000105050810 */ /* 0x000fc80007ffe0ff */
[----:B------:R-:W-:-:S13]  /*0210*/  ISETP.GE.U32.AND P1, PT, R7, R0, PT ;  /* 0x000000000700720c */ /* 0x000fda0003f26070 */
[----:B------:R-:W-:Y:S01]  /*0220*/  @P1 VIADD R5, R5, 0x1 ;  /* 0x0000000105051836 */ /* 0x000fe20000000000 */
[----:B------:R-:W-:-:S05]  /*0230*/  @!P2 LOP3.LUT R5, RZ, R0, RZ, 0x33, !PT ;  /* 0x00000000ff05a212 */ /* 0x000fca00078e33ff */
[----:B------:R-:W-:-:S05]  /*0240*/  IMAD.IADD R2, R6, 0x1, R5 ;  /* 0x0000000106027824 */ /* 0x000fca00078e0205 */
[C---:B------:R-:W-:Y:S02]  /*0250*/  LOP3.LUT R4, R2.reuse, 0x3, RZ, 0xc0, !PT ;  /* 0x0000000302047812 */ /* 0x040fe400078ec0ff */
[----:B------:R-:W-:Y:S02]  /*0260*/  ISETP.GE.U32.AND P0, PT, R2, 0x3, PT ;  /* 0x000000030200780c */ /* 0x000fe40003f06070 */
[----:B------:R-:W-:-:S13]  /*0270*/  ISETP.NE.AND P1, PT, R4, 0x3, PT ;  /* 0x000000030400780c */ /* 0x000fda0003f25270 */
[----:B-12---:R-:W-:Y:S05]  /*0280*/  @!P1 BRA `(.L_x_1) ;  /* 0x00000000004c9947 */ /* 0x006fea0003800000 */
[----:B------:R-:W0:Y:S01]  /*0290*/  LDC.64 R4, c[0x0][0x390] ;  /* 0x0000e400ff047b82 */ /* 0x000e220000000a00 */
[----:B------:R-:W-:-:S05]  /*02a0*/  VIADD R2, R2, 0x1 ;  /* 0x0000000102027836 */ /* 0x000fca0000000000 */
[----:B------:R-:W-:-:S05]  /*02b0*/  LOP3.LUT R2, R2, 0x3, RZ, 0xc0, !PT ;  /* 0x0000000302027812 */ /* 0x000fca00078ec0ff */
[----:B------:R-:W-:-:S07]  /*02c0*/  IMAD.MOV R2, RZ, RZ, -R2 ;  /* 0x000000ffff027224 */ /* 0x000fce00078e0a02 */
.L_x_2:
[----:B-1----:R-:W-:Y:S02]  /*02d0*/  SHF.R.S32.HI R11, RZ, 0x1f, R3 ;  /* 0x0000001fff0b7819 */ /* 0x002fe40000011403 */
[----:B------:R-:W-:-:S04]  /*02e0*/  IADD3 R8, P1, PT, R3, UR8, RZ ;  /* 0x0000000803087c10 */ /* 0x000fc8000ff3e0ff */
[----:B------:R-:W-:-:S05]  /*02f0*/  IADD3.X R9, PT, PT, R11, UR9, RZ, P1, !PT ;  /* 0x000000090b097c10 */ /* 0x000fca0008ffe4ff */
[----:B------:R-:W0:Y:S02]  /*0300*/  LDG.E.U8.CONSTANT R7, desc[UR4][R8.64] ;  /* 0x0000000408077981 */ /* 0x000e24000c1e9100 */
[----:B0-----:R-:W-:-:S06]  /*0310*/  IMAD.WIDE.U32 R6, R7, 0x4, R4 ;  /* 0x0000000407067825 */ /* 0x001fcc00078e0004 */
[----:B------:R-:W2:Y:S01]  /*0320*/  LDG.E.CONSTANT R6, desc[UR4][R6.64] ;  /* 0x0000000406067981 */ /* 0x000ea2000c1e9900 */
[----:B------:R-:W-:Y:S01]  /*0330*/  IADD3 R10, P1, PT, R3, UR10, RZ ;  /* 0x0000000a030a7c10 */ /* 0x000fe2000ff3e0ff */
[----:B------:R-:W-:Y:S01]  /*0340*/  IMAD.IADD R3, R0, 0x1, R3 ;  /* 0x0000000100037824 */ /* 0x000fe200078e0203 */
[----:B------:R-:W-:Y:S02]  /*0350*/  IADD3 R2, PT, PT, R2, 0x1, RZ ;  /* 0x0000000102027810 */ /* 0x000fe40007ffe0ff */
[----:B------:R-:W-:Y:S02]  /*0360*/  IADD3.X R11, PT, PT, R11, UR11, RZ, P1, !PT ;  /* 0x0000000b0b0b7c10 */ /* 0x000fe40008ffe4ff */
[----:B------:R-:W-:Y:S01]  /*0370*/  ISETP.NE.AND P1, PT, R2, RZ, PT ;  /* 0x000000ff0200720c */ /* 0x000fe20003f25270 */
[----:B--2---:R-:W-:-:S04]  /*0380*/  FMUL R12, R6, 255 ;  /* 0x437f0000060c7820 */ /* 0x004fc80000400000 */
[----:B------:R-:W0:Y:S02]  /*0390*/  F2I.U32.TRUNC.NTZ R13, R12 ;  /* 0x0000000c000d7305 */ /* 0x000e24000020f000 */
[----:B0-----:R1:W-:Y:S06]  /*03a0*/  STG.E.U8 desc[UR4][R10.64], R13 ;  /* 0x0000000d0a007986 */ /* 0x0013ec000c101104 */
[----:B------:R-:W-:Y:S05]  /*03b0*/  @P1 BRA `(.L_x_2) ;  /* 0xfffffffc00c41947 */ /* 0x000fea000383ffff */
.L_x_1:
[----:B------:R-:W-:Y:S05]  /*03c0*/  BSYNC.RECONVERGENT B0 ;  /* 0x0000000000007941 */ /* 0x000fea0003800200 */
.L_x_0:
[----:B------:R-:W-:Y:S05]  /*03d0*/  @!P0 EXIT ;  /* 0x000000000000894d */ /* 0x000fea0003800000 */
[----:B------:R-:W0:Y:S01]  /*03e0*/  LDC.64 R4, c[0x0][0x390] ;  /* 0x0000e400ff047b82 */ /* 0x000e220000000a00 */
[----:B------:R-:W-:Y:S01]  /*03f0*/  SHF.R.S32.HI R2, RZ, 0x1f, R0 ;  /* 0x0000001fff027819 */ /* 0x000fe20000011400 */
[----:B------:R-:W2:Y:S06]  /*0400*/  LDCU.128 UR8, c[0x0][0x380] ;  /* 0x00007000ff0877ac */ /* 0x000eac0008000c00 */
.L_x_3:
[----:B------:R-:W-:Y:S02]  /*0410*/  SHF.R.S32.HI R20, RZ, 0x1f, R3 ;  /* 0x0000001fff147819 */ /* 0x000fe40000011403 */
[----:B-12---:R-:W-:-:S04]  /*0420*/  IADD3 R10, P0, PT, R3, UR8, RZ ;  /* 0x00000008030a7c10 */ /* 0x006fc8000ff1e0ff */
[----:B------:R-:W-:Y:S02]  /*0430*/  IADD3.X R11, PT, PT, R20, UR9, RZ, P0, !PT ;  /* 0x00000009140b7c10 */ /* 0x000fe400087fe4ff */
[----:B------:R-:W-:-:S03]  /*0440*/  IADD3 R6, P0, PT, R0, R10, RZ ;  /* 0x0000000a00067210 */ /* 0x000fc60007f1e0ff */
[----:B------:R-:W0:Y:S02]  /*0450*/  LDG.E.U8.CONSTANT R19, desc[UR4][R10.64] ;  /* 0x000000040a137981 */ /* 0x000e24000c1e9100 */
[----:B------:R-:W-:Y:S01]  /*0460*/  IMAD.X R7, R2, 0x1, R11, P0 ;  /* 0x0000000102077824 */ /* 0x000fe200000e060b */
[----:B------:R-:W-:-:S04]  /*0470*/  IADD3 R14, P0, PT, R0, R6, RZ ;  /* 0x00000006000e7210 */ /* 0x000fc80007f1e0ff */
[----:B------:R-:W2:Y:S01]  /*0480*/  LDG.E.U8.CONSTANT R9, desc[UR4][R6.64] ;  /* 0x0000000406097981 */ /* 0x000ea2000c1e9100 */
[----:B------:R-:W-:Y:S01]  /*0490*/  IMAD.X R15, R2, 0x1, R7, P0 ;  /* 0x00000001020f7824 */ /* 0x000fe200000e0607 */
[----:B------:R-:W-:-:S04]  /*04a0*/  IADD3 R16, P0, PT, R0, R14, RZ ;  /* 0x0000000e00107210 */ /* 0x000fc80007f1e0ff */
[----:B------:R-:W3:Y:S01]  /*04b0*/  LDG.E.U8.CONSTANT R13, desc[UR4][R14.64] ;  /* 0x000000040e0d7981 */ /* 0x000ee2000c1e9100 */
[----:B------:R-:W-:-:S06]  /*04c0*/  IMAD.X R17, R2, 0x1, R15, P0 ;  /* 0x0000000102117824 */ /* 0x000fcc00000e060f */
[----:B------:R-:W4:Y:S01]  /*04d0*/  LDG.E.U8.CONSTANT R17, desc[UR4][R16.64] ;  /* 0x0000000410117981 */ /* 0x000f22000c1e9100 */
[----:B0-----:R-:W-:-:S06]  /*04e0*/  IMAD.WIDE.U32 R18, R19, 0x4, R4 ;  /* 0x0000000413127825 */ /* 0x001fcc00078e0004 */
[----:B------:R-:W5:Y:S01]  /*04f0*/  LDG.E.CONSTANT R18, desc[UR4][R18.64] ;  /* 0x0000000412127981 */ /* 0x000f62000c1e9900 */
[----:B--2---:R-:W-:-:S04]  /*0500*/  IMAD.WIDE.U32 R8, R9, 0x4, R4 ;  /* 0x0000000409087825 */ /* 0x004fc800078e0004 */
[--C-:B---3--:R-:W-:Y:S02]  /*0510*/  IMAD.WIDE.U32 R10, R13, 0x4, R4.reuse ;  /* 0x000000040d0a7825 */ /* 0x108fe400078e0004 */
[----:B------:R-:W2:Y:S04]  /*0520*/  LDG.E.CONSTANT R8, desc[UR4][R8.64] ;  /* 0x0000000408087981 */ /* 0x000ea8000c1e9900 */
[----:B------:R-:W3:Y:S01]  /*0530*/  LDG.E.CONSTANT R10, desc[UR4][R10.64] ;  /* 0x000000040a0a7981 */ /* 0x000ee2000c1e9900 */
[----:B----4-:R-:W-:-:S06]  /*0540*/  IMAD.WIDE.U32 R12, R17, 0x4, R4 ;  /* 0x00000004110c7825 */ /* 0x010fcc00078e0004 */
[----:B------:R-:W4:Y:S01]  /*0550*/  LDG.E.CONSTANT R12, desc[UR4][R12.64] ;  /* 0x000000040c0c7981 */ /* 0x000f22000c1e9900 */
[----:B------:R-:W-:-:S04]  /*0560*/  IADD3 R6, P0, PT, R3, UR10, RZ ;  /* 0x0000000a03067c10 */ /* 0x000fc8000ff1e0ff */
[----:B------:R-:W-:Y:S01]  /*0570*/  IADD3.X R7, PT, PT, R20, UR11, RZ, P0, !PT ;  /* 0x0000000b14077c10 */ /* 0x000fe200087fe4ff */
[----:B------:R-:W-:Y:S02]  /*0580*/  IMAD R3, R0, 0x4, R3 ;  /* 0x0000000400037824 */ /* 0x000fe400078e0203 */
[----:B-----5:R-:W-:Y:S01]  /*0590*/  FMUL R21, R18, 255 ;  /* 0x437f000012157820 */ /* 0x020fe20000400000 */
[----:B--2---:R-:W-:Y:S01]  /*05a0*/  FMUL R14, R8, 255 ;  /* 0x437f0000080e7820 */ /* 0x004fe20000400000 */
[----:B------:R-:W-:-:S04]  /*05b0*/  IADD3 R8, P0, PT, R0, R6, RZ ;  /* 0x0000000600087210 */ /* 0x000fc80007f1e0ff */
[----:B------:R-:W0:Y:S01]  /*05c0*/  F2I.U32.TRUNC.NTZ R21, R21 ;  /* 0x0000001500157305 */ /* 0x000e22000020f000 */
[----:B---3--:R-:W-:Y:S01]  /*05d0*/  FMUL R16, R10, 255 ;  /* 0x437f00000a107820 */ /* 0x008fe20000400000 */
[----:B------:R-:W-:Y:S02]  /*05e0*/  IADD3.X R9, PT, PT, R2, R7, RZ, P0, !PT ;  /* 0x0000000702097210 */ /* 0x000fe400007fe4ff */
[----:B------:R-:W-:-:S04]  /*05f0*/  IADD3 R10, P0, PT, R0, R8, RZ ;  /* 0x00000008000a7210 */ /* 0x000fc80007f1e0ff */
[----:B------:R-:W1:Y:S01]  /*0600*/  F2I.U32.TRUNC.NTZ R15, R14 ;  /* 0x0000000e000f7305 */ /* 0x000e62000020f000 */
[----:B----4-:R-:W-:Y:S01]  /*0610*/  FMUL R18, R12, 255 ;  /* 0x437f00000c127820 */ /* 0x010fe20000400000 */
[----:B------:R-:W-:-:S06]  /*0620*/  IMAD.X R11, R2, 0x1, R9, P0 ;  /* 0x00000001020b7824 */ /* 0x000fcc00000e0609 */
[----:B------:R-:W2:Y:S01]  /*0630*/  F2I.U32.TRUNC.NTZ R17, R16 ;  /* 0x0000001000117305 */ /* 0x000ea2000020f000 */
[----:B------:R-:W-:-:S07]  /*0640*/  IADD3 R12, P0, PT, R0, R10, RZ ;  /* 0x0000000a000c7210 */ /* 0x000fce0007f1e0ff */
[----:B------:R-:W3:Y:S01]  /*0650*/  F2I.U32.TRUNC.NTZ R19, R18 ;  /* 0x0000001200137305 */ /* 0x000ee2000020f000 */
[----:B------:R-:W-:Y:S01]  /*0660*/  IMAD.X R13, R2, 0x1, R11, P0 ;  /* 0x00000001020d7824 */ /* 0x000fe200000e060b */
[----:B0-----:R4:W-:Y:S04]  /*0670*/  STG.E.U8 desc[UR4][R6.64], R21 ;  /* 0x0000001506007986 */ /* 0x0019e8000c101104 */
[----:B-1----:R4:W-:Y:S04]  /*0680*/  STG.E.U8 desc[UR4][R8.64], R15 ;  /* 0x0000000f08007986 */ /* 0x0029e8000c101104 */
[----:B--2---:R4:W-:Y:S04]  /*0690*/  STG.E.U8 desc[UR4][R10.64], R17 ;  /* 0x000000110a007986 */ /* 0x0049e8000c101104 */
[----:B---3--:R4:W-:Y:S01]  /*06a0*/  STG.E.U8 desc[UR4][R12.64], R19 ;  /* 0x000000130c007986 */ /* 0x0089e2000c101104 */
[----:B------:R-:W-:-:S13]  /*06b0*/  ISETP.GE.AND P0, PT, R3, UR6, PT ;  /* 0x0000000603007c0c */ /* 0x000fda000bf06270 */
[----:B----4-:R-:W-:Y:S05]  /*06c0*/  @!P0 BRA `(.L_x_3) ;  /* 0xfffffffc00508947 */ /* 0x010fea000383ffff */
[----:B------:R-:W-:Y:S05]  /*06d0*/  EXIT ;  /* 0x000000000000794d */ /* 0x000fea0003800000 */
.L_x_4:
[----:B------:R-:W-:-:S00]  /*06e0*/  BRA `(.L_x_4) ;  /* 0xfffffffc00fc7947 */ /* 0x000fc0000383ffff */
[----:B------:R-:W-:-:S00]  /*06f0*/  NOP ;  /* 0x0000000000007918 */ /* 0x000fc00000000000 */
        /* <DEDUP_REMOVED lines=8> */
.L_x_57:


//--------------------- .text._Z11compute_cdfPKjPfi --------------------------
	.section	.text._Z11compute_cdfPKjPfi,"ax",@progbits
	.align	128
        .global         _Z11compute_cdfPKjPfi
        .type           _Z11compute_cdfPKjPfi,@function
        .size           _Z11compute_cdfPKjPfi,(.L_x_56 - _Z11compute_cdfPKjPfi)
        .other          _Z11compute_cdfPKjPfi,@"STO_CUDA_ENTRY STV_DEFAULT"
_Z11compute_cdfPKjPfi:
.text._Z11compute_cdfPKjPfi:
[----:B------:R-:W-:Y:S01]  /*0000*/  LDC R1, c[0x0][0x37c] ;  /* 0x0000df00ff017b82 */ /* 0x000fe20000000800 */
[----:B------:R-:W0:Y:S07]  /*0010*/  S2R R2, SR_TID.X ;  /* 0x0000000000027919 */ /* 0x000e2e0000002100 */
[----:B------:R-:W0:Y:S01]  /*0020*/  LDC.64 R4, c[0x0][0x380] ;  /* 0x0000e000ff047b82 */ /* 0x000e220000000a00 */
[----:B------:R-:W1:Y:S01]  /*0030*/  LDCU.64 UR6, c[0x0][0x358] ;  /* 0x00006b00ff0677ac */ /* 0x000e620008000a00 */
[----:B0-----:R-:W-:-:S06]  /*0040*/  IMAD.WIDE.U32 R4, R2, 0x4, R4 ;  /* 0x0000000402047825 */ /* 0x001fcc00078e0004 */
[----:B-1----:R-:W2:Y:S01]  /*0050*/  LDG.E.CONSTANT R4, desc[UR6][R4.64] ;  /* 0x0000000604047981 */ /* 0x002ea2000c1e9900 */
[----:B------:R-:W0:Y:S01]  /*0060*/  S2UR UR5, SR_CgaCtaId ;  /* 0x00000000000579c3 */ /* 0x000e220000008800 */
[----:B------:R-:W-:Y:S01]  /*0070*/  UMOV UR4, 0x400 ;  /* 0x0000040000047882 */ /* 0x000fe20000000000 */
[----:B------:R-:W-:Y:S01]  /*0080*/  ISETP.NE.AND P0, PT, R2, RZ, PT ;  /* 0x000000ff0200720c */ /* 0x000fe20003f05270 */
[----:B------:R-:W-:Y:S01]  /*0090*/  IMAD.MOV.U32 R0, RZ, RZ, RZ ;  /* 0x000000ffff007224 */ /* 0x000fe200078e00ff */
[----:B------:R-:W-:Y:S01]  /*00a0*/  BSSY.RECONVERGENT B0, `(.L_x_5) ;  /* 0x0000052000007945 */ /* 0x000fe20003800200 */
[----:B0-----:R-:W-:-:S06]  /*00b0*/  ULEA UR4, UR5, UR4, 0x18 ;  /* 0x0000000405047291 */ /* 0x001fcc000f8ec0ff */
[----:B------:R-:W-:-:S05]  /*00c0*/  LEA R3, R2, UR4, 0x2 ;  /* 0x0000000402037c11 */ /* 0x000fca000f8e10ff */
[----:B------:R-:W0:Y:S02]  /*00d0*/  LDCU UR4, c[0x0][0x390] ;  /* 0x00007200ff0477ac */ /* 0x000e240008000800 */
[----:B0-----:R-:W-:-:S04]  /*00e0*/  I2FP.F32.S32 R7, UR4 ;  /* 0x0000000400077c45 */ /* 0x001fc80008201400 */
[----:B------:R-:W0:Y:S02]  /*00f0*/  MUFU.RCP R6, R7 ;  /* 0x0000000700067308 */ /* 0x000e240000001000 */
[----:B0-----:R-:W-:-:S04]  /*0100*/  FFMA R9, -R7, R6, 1 ;  /* 0x3f80000007097423 */ /* 0x001fc80000000106 */
[----:B------:R-:W-:Y:S01]  /*0110*/  FFMA R9, R6, R9, R6 ;  /* 0x0000000906097223 */ /* 0x000fe20000000006 */
[----:B--2---:R-:W-:Y:S01]  /*0120*/  STS [R3], R4 ;  /* 0x0000000403007388 */ /* 0x004fe20000000800 */
[----:B------:R-:W-:Y:S06]  /*0130*/  BAR.SYNC.DEFER_BLOCKING 0x0 ;  /* 0x0000000000007b1d */ /* 0x000fec0000010000 */
[----:B------:R-:W-:Y:S02]  /*0140*/  @P0 LDS R0, [R3+-0x4] ;  /* 0xfffffc0003000984 */ /* 0x000fe40000000800 */
[----:B------:R-:W-:Y:S01]  /*0150*/  BAR.SYNC.DEFER_BLOCKING 0x0 ;  /* 0x0000000000007b1d */ /* 0x000fe20000010000 */
[----:B------:R-:W-:-:S05]  /*0160*/  ISETP.GE.U32.AND P0, PT, R2, 0x2, PT ;  /* 0x000000020200780c */ /* 0x000fca0003f06070 */
[----:B------:R-:W0:Y:S02]  /*0170*/  LDS R5, [R3] ;  /* 0x0000000003057984 */ /* 0x000e240000000800 */
[----:B0-----:R-:W-:Y:S02]  /*0180*/  IMAD.IADD R0, R5, 0x1, R0 ;  /* 0x0000000105007824 */ /* 0x001fe400078e0200 */
[----:B------:R-:W-:-:S03]  /*0190*/  IMAD.MOV.U32 R5, RZ, RZ, RZ ;  /* 0x000000ffff057224 */ /* 0x000fc600078e00ff */
[----:B------:R-:W-:Y:S01]  /*01a0*/  STS [R3], R0 ;  /* 0x0000000003007388 */ /* 0x000fe20000000800 */
        /* <DEDUP_REMOVED lines=50> */
[----:B------:R-:W-:Y:S06]  /*04d0*/  BAR.SYNC.DEFER_BLOCKING 0x0 ;  /* 0x0000000000007b1d */ /* 0x000fec0000010000 */
[----:B------:R-:W0:Y:S02]  /*04e0*/  LDS R4, [R3] ;  /* 0x0000000003047984 */ /* 0x000e240000000800 */
[----:B0-----:R-:W-:-:S05]  /*04f0*/  IMAD.IADD R4, R4, 0x1, R5 ;  /* 0x0000000104047824 */ /* 0x001fca00078e0205 */
[----:B------:R-:W-:Y:S01]  /*0500*/  STS [R3], R4 ;  /* 0x0000000403007388 */ /* 0x000fe20000000800 */
[----:B------:R-:W-:Y:S06]  /*0510*/  BAR.SYNC.DEFER_BLOCKING 0x0 ;  /* 0x0000000000007b1d */ /* 0x000fec0000010000 */
[----:B------:R-:W0:Y:S02]  /*0520*/  LDS R5, [R3] ;  /* 0x0000000003057984 */ /* 0x000e240000000800 */
[----:B0-----:R-:W-:-:S04]  /*0530*/  I2FP.F32.U32 R0, R5 ;  /* 0x0000000500007245 */ /* 0x001fc80000201000 */
[----:B------:R-:W0:Y:S01]  /*0540*/  FCHK P0, R0, R7 ;  /* 0x0000000700007302 */ /* 0x000e220000000000 */
[----:B------:R-:W-:-:S04]  /*0550*/  FFMA R6, R0, R9, RZ ;  /* 0x0000000900067223 */ /* 0x000fc800000000ff */
[----:B------:R-:W-:-:S04]  /*0560*/  FFMA R5, -R7, R6, R0 ;  /* 0x0000000607057223 */ /* 0x000fc80000000100 */
[----:B------:R-:W-:Y:S01]  /*0570*/  FFMA R9, R9, R5, R6 ;  /* 0x0000000509097223 */ /* 0x000fe20000000006 */
[----:B0-----:R-:W-:Y:S06]  /*0580*/  @!P0 BRA `(.L_x_6) ;  /* 0x00000000000c8947 */ /* 0x001fec0003800000 */
[----:B------:R-:W-:-:S07]  /*0590*/  MOV R4, 0x5b0 ;  /* 0x000005b000047802 */ /* 0x000fce0000000f00 */
[----:B------:R-:W-:Y:S05]  /*05a0*/  CALL.REL.NOINC `($__internal_0_$__cuda_sm3x_div_rn_noftz_f32_slowpath) ;  /* 0x0000000000187944 */ /* 0x000fea0003c00000 */
[----:B------:R-:W-:-:S07]  /*05b0*/  IMAD.MOV.U32 R9, RZ, RZ, R0 ;  /* 0x000000ffff097224 */ /* 0x000fce00078e0000 */
.L_x_6:
[----:B------:R-:W-:Y:S05]  /*05c0*/  BSYNC.RECONVERGENT B0 ;  /* 0x0000000000007941 */ /* 0x000fea0003800200 */
.L_x_5:
[----:B------:R-:W0:Y:S02]  /*05d0*/  LDC.64 R4, c[0x0][0x388] ;  /* 0x0000e200ff047b82 */ /* 0x000e240000000a00 */
[----:B0-----:R-:W-:-:S05]  /*05e0*/  IMAD.WIDE.U32 R2, R2, 0x4, R4 ;  /* 0x0000000402027825 */ /* 0x001fca00078e0004 */
[----:B------:R-:W-:Y:S01]  /*05f0*/  STG.E desc[UR6][R2.64], R9 ;  /* 0x0000000902007986 */ /* 0x000fe2000c101906 */
[----:B------:R-:W-:Y:S05]  /*0600*/  EXIT ;  /* 0x000000000000794d */ /* 0x000fea0003800000 */
        .weak           $__internal_0_$__cuda_sm3x_div_rn_noftz_f32_slowpath
        .type           $__internal_0_$__cuda_sm3x_div_rn_noftz_f32_slowpath,@function
        .size           $__internal_0_$__cuda_sm3x_div_rn_noftz_f32_slowpath,(.L_x_56 - $__internal_0_$__cuda_sm3x_div_rn_noftz_f32_slowpath)
$__internal_0_$__cuda_sm3x_div_rn_noftz_f32_slowpath:
[----:B------:R-:W-:Y:S01]  /*0610*/  SHF.R.U32.HI R5, RZ, 0x17, R7 ;  /* 0x00000017ff057819 */ /* 0x000fe20000011607 */
[----:B------:R-:W-:Y:S01]  /*0620*/  BSSY.RECONVERGENT B1, `(.L_x_7) ;  /* 0x0000064000017945 */ /* 0x000fe20003800200 */
[--C-:B------:R-:W-:Y:S01]  /*0630*/  SHF.R.U32.HI R3, RZ, 0x17, R0.reuse ;  /* 0x00000017ff037819 */ /* 0x100fe20000011600 */
[----:B------:R-:W-:Y:S01]  /*0640*/  IMAD.MOV.U32 R8, RZ, RZ, R0 ;  /* 0x000000ffff087224 */ /* 0x000fe200078e0000 */
[----:B------:R-:W-:Y:S02]  /*0650*/  LOP3.LUT R6, R5, 0xff, RZ, 0xc0, !PT ;  /* 0x000000ff05067812 */ /* 0x000fe400078ec0ff */
[----:B------:R-:W-:-:S03]  /*0660*/  LOP3.LUT R5, R3, 0xff, RZ, 0xc0, !PT ;  /* 0x000000ff03057812 */ /* 0x000fc600078ec0ff */
[----:B------:R-:W-:Y:S02]  /*0670*/  VIADD R11, R6, 0xffffffff ;  /* 0xffffffff060b7836 */ /* 0x000fe40000000000 */
[----:B------:R-:W-:-:S03]  /*0680*/  VIADD R10, R5, 0xffffffff ;  /* 0xffffffff050a7836 */ /* 0x000fc60000000000 */
[----:B------:R-:W-:-:S04]  /*0690*/  ISETP.GT.U32.AND P0, PT, R11, 0xfd, PT ;  /* 0x000000fd0b00780c */ /* 0x000fc80003f04070 */
[----:B------:R-:W-:-:S13]  /*06a0*/  ISETP.GT.U32.OR P0, PT, R10, 0xfd, P0 ;  /* 0x000000fd0a00780c */ /* 0x000fda0000704470 */
[----:B------:R-:W-:Y:S01]  /*06b0*/  @!P0 IMAD.MOV.U32 R9, RZ, RZ, RZ ;  /* 0x000000ffff098224 */ /* 0x000fe200078e00ff */
[----:B------:R-:W-:Y:S06]  /*06c0*/  @!P0 BRA `(.L_x_8) ;  /* 0x0000000000608947 */ /* 0x000fec0003800000 */
[----:B------:R-:W-:Y:S01]  /*06d0*/  FSETP.GTU.FTZ.AND P0, PT, |R0|, +INF , PT ;  /* 0x7f8000000000780b */ /* 0x000fe20003f1c200 */
[----:B------:R-:W-:Y:S01]  /*06e0*/  IMAD.MOV.U32 R3, RZ, RZ, R7 ;  /* 0x000000ffff037224 */ /* 0x000fe200078e0007 */
[----:B------:R-:W-:-:S04]  /*06f0*/  FSETP.GTU.FTZ.AND P1, PT, |R7|, +INF , PT ;  /* 0x7f8000000700780b */ /* 0x000fc80003f3c200 */
[----:B------:R-:W-:-:S13]  /*0700*/  PLOP3.LUT P0, PT, P0, P1, PT, 0xf8, 0x8f ;  /* 0x00000000008f781c */ /* 0x000fda0000703f70 */
[----:B------:R-:W-:Y:S05]  /*0710*/  @P0 BRA `(.L_x_9) ;  /* 0x00000004004c0947 */ /* 0x000fea0003800000 */
[----:B------:R-:W-:-:S13]  /*0720*/  LOP3.LUT P0, RZ, R7, 0x7fffffff, R8, 0xc8, !PT ;  /* 0x7fffffff07ff7812 */ /* 0x000fda000780c808 */
[----:B------:R-:W-:Y:S05]  /*0730*/  @!P0 BRA `(.L_x_10) ;  /* 0x00000004003c8947 */ /* 0x000fea0003800000 */
[C---:B------:R-:W-:Y:S02]  /*0740*/  FSETP.NEU.FTZ.AND P2, PT, |R0|.reuse, +INF , PT ;  /* 0x7f8000000000780b */ /* 0x040fe40003f5d200 */
[----:B------:R-:W-:Y:S02]  /*0750*/  FSETP.NEU.FTZ.AND P1, PT, |R3|, +INF , PT ;  /* 0x7f8000000300780b */ /* 0x000fe40003f3d200 */
[----:B------:R-:W-:-:S11]  /*0760*/  FSETP.NEU.FTZ.AND P0, PT, |R0|, +INF , PT ;  /* 0x7f8000000000780b */ /* 0x000fd60003f1d200 */
[----:B------:R-:W-:Y:S05]  /*0770*/  @!P1 BRA !P2, `(.L_x_10) ;  /* 0x00000004002c9947 */ /* 0x000fea0005000000 */
[----:B------:R-:W-:-:S04]  /*0780*/  LOP3.LUT P2, RZ, R8, 0x7fffffff, RZ, 0xc0, !PT ;  /* 0x7fffffff08ff7812 */ /* 0x000fc8000784c0ff */
[----:B------:R-:W-:-:S13]  /*0790*/  PLOP3.LUT P1, PT, P1, P2, PT, 0x2f, 0xf2 ;  /* 0x0000000000f2781c */ /* 0x000fda0000f24577 */
[----:B------:R-:W-:Y:S05]  /*07a0*/  @P1 BRA `(.L_x_11) ;  /* 0x0000000400181947 */ /* 0x000fea0003800000 */
[----:B------:R-:W-:-:S04]  /*07b0*/  LOP3.LUT P1, RZ, R7, 0x7fffffff, RZ, 0xc0, !PT ;  /* 0x7fffffff07ff7812 */ /* 0x000fc8000782c0ff */
[----:B------:R-:W-:-:S13]  /*07c0*/  PLOP3.LUT P0, PT, P0, P1, PT, 0x2f, 0xf2 ;  /* 0x0000000000f2781c */ /* 0x000fda0000702577 */
[----:B------:R-:W-:Y:S05]  /*07d0*/  @P0 BRA `(.L_x_12) ;  /* 0x0000000400000947 */ /* 0x000fea0003800000 */
[----:B------:R-:W-:Y:S02]  /*07e0*/  ISETP.GE.AND P0, PT, R10, RZ, PT ;  /* 0x000000ff0a00720c */ /* 0x000fe40003f06270 */
[----:B------:R-:W-:-:S11]  /*07f0*/  ISETP.GE.AND P1, PT, R11, RZ, PT ;  /* 0x000000ff0b00720c */ /* 0x000fd60003f26270 */
[----:B------:R-:W-:Y:S02]  /*0800*/  @P0 IMAD.MOV.U32 R9, RZ, RZ, RZ ;  /* 0x000000ffff090224 */ /* 0x000fe400078e00ff */
[----:B------:R-:W-:Y:S01]  /*0810*/  @!P0 FFMA R8, R0, 1.84467440737095516160e+19, RZ ;  /* 0x5f80000000088823 */ /* 0x000fe200000000ff */
[----:B------:R-:W-:Y:S02]  /*0820*/  @!P0 IMAD.MOV.U32 R9, RZ, RZ, -0x40 ;  /* 0xffffffc0ff098424 */ /* 0x000fe400078e00ff */
[----:B------:R-:W-:Y:S02]  /*0830*/  @!P1 FFMA R7, R3, 1.84467440737095516160e+19, RZ ;  /* 0x5f80000003079823 */ /* 0x000fe400000000ff */
[----:B------:R-:W-:-:S07]  /*0840*/  @!P1 VIADD R9, R9, 0x40 ;  /* 0x0000004009099836 */ /* 0x000fce0000000000 */
.L_x_8:
[----:B------:R-:W-:Y:S01]  /*0850*/  LEA R0, R6, 0xc0800000, 0x17 ;  /* 0xc080000006007811 */ /* 0x000fe200078eb8ff */
[----:B------:R-:W-:Y:S01]  /*0860*/  VIADD R5, R5, 0xffffff81 ;  /* 0xffffff8105057836 */ /* 0x000fe20000000000 */
[----:B------:R-:W-:Y:S03]  /*0870*/  BSSY.RECONVERGENT B2, `(.L_x_13) ;  /* 0x0000035000027945 */ /* 0x000fe60003800200 */
[----:B------:R-:W-:Y:S01]  /*0880*/  IMAD.IADD R7, R7, 0x1, -R0 ;  /* 0x0000000107077824 */ /* 0x000fe200078e0a00 */
[C---:B------:R-:W-:Y:S01]  /*0890*/  IADD3 R6, PT, PT, R5.reuse, 0x7f, -R6 ;  /* 0x0000007f05067810 */ /* 0x040fe20007ffe806 */
[----:B------:R-:W-:Y:S02]  /*08a0*/  IMAD R0, R5, -0x800000, R8 ;  /* 0xff80000005007824 */ /* 0x000fe400078e0208 */
[----:B------:R-:W0:Y:S01]  /*08b0*/  MUFU.RCP R3, R7 ;  /* 0x0000000700037308 */ /* 0x000e220000001000 */
[----:B------:R-:W-:Y:S01]  /*08c0*/  FADD.FTZ R11, -R7, -RZ ;  /* 0x800000ff070b7221 */ /* 0x000fe20000010100 */
[----:B------:R-:W-:-:S03]  /*08d0*/  IMAD.IADD R6, R6, 0x1, R9 ;  /* 0x0000000106067824 */ /* 0x000fc600078e0209 */
[----:B0-----:R-:W-:-:S04]  /*08e0*/  FFMA R10, R3, R11, 1 ;  /* 0x3f800000030a7423 */ /* 0x001fc8000000000b */
[----:B------:R-:W-:-:S04]  /*08f0*/  FFMA R10, R3, R10, R3 ;  /* 0x0000000a030a7223 */ /* 0x000fc80000000003 */
[----:B------:R-:W-:-:S04]  /*0900*/  FFMA R3, R0, R10, RZ ;  /* 0x0000000a00037223 */ /* 0x000fc800000000ff */
[----:B------:R-:W-:-:S04]  /*0910*/  FFMA R8, R11, R3, R0 ;  /* 0x000000030b087223 */ /* 0x000fc80000000000 */
[----:B------:R-:W-:-:S04]  /*0920*/  FFMA R13, R10, R8, R3 ;  /* 0x000000080a0d7223 */ /* 0x000fc80000000003 */
[----:B------:R-:W-:-:S04]  /*0930*/  FFMA R8, R11, R13, R0 ;  /* 0x0000000d0b087223 */ /* 0x000fc80000000000 */
[----:B------:R-:W-:-:S05]  /*0940*/  FFMA R0, R10, R8, R13 ;  /* 0x000000080a007223 */ /* 0x000fca000000000d */
[----:B------:R-:W-:-:S04]  /*0950*/  SHF.R.U32.HI R3, RZ, 0x17, R0 ;  /* 0x00000017ff037819 */ /* 0x000fc80000011600 */
[----:B------:R-:W-:-:S05]  /*0960*/  LOP3.LUT R3, R3, 0xff, RZ, 0xc0, !PT ;  /* 0x000000ff03037812 */ /* 0x000fca00078ec0ff */
[----:B------:R-:W-:-:S04]  /*0970*/  IMAD.IADD R7, R3, 0x1, R6 ;  /* 0x0000000103077824 */ /* 0x000fc800078e0206 */
[----:B------:R-:W-:-:S05]  /*0980*/  VIADD R3, R7, 0xffffffff ;  /* 0xffffffff07037836 */ /* 0x000fca0000000000 */
[----:B------:R-:W-:-:S13]  /*0990*/  ISETP.GE.U32.AND P0, PT, R3, 0xfe, PT ;  /* 0x000000fe0300780c */ /* 0x000fda0003f06070 */
[----:B------:R-:W-:Y:S05]  /*09a0*/  @!P0 BRA `(.L_x_14) ;  /* 0x0000000000808947 */ /* 0x000fea0003800000 */
[----:B------:R-:W-:-:S13]  /*09b0*/  ISETP.GT.AND P0, PT, R7, 0xfe, PT ;  /* 0x000000fe0700780c */ /* 0x000fda0003f04270 */
[----:B------:R-:W-:Y:S05]  /*09c0*/  @P0 BRA `(.L_x_15) ;  /* 0x00000000006c0947 */ /* 0x000fea0003800000 */
[----:B------:R-:W-:-:S13]  /*09d0*/  ISETP.GE.AND P0, PT, R7, 0x1, PT ;  /* 0x000000010700780c */ /* 0x000fda0003f06270 */
[----:B------:R-:W-:Y:S05]  /*09e0*/  @P0 BRA `(.L_x_16) ;  /* 0x0000000000740947 */ /* 0x000fea0003800000 */
[----:B------:R-:W-:Y:S02]  /*09f0*/  ISETP.GE.AND P0, PT, R7, -0x18, PT ;  /* 0xffffffe80700780c */ /* 0x000fe40003f06270 */
[----:B------:R-:W-:-:S11]  /*0a00*/  LOP3.LUT R0, R0, 0x80000000, RZ, 0xc0, !PT ;  /* 0x8000000000007812 */ /* 0x000fd600078ec0ff */
[----:B------:R-:W-:Y:S05]  /*0a10*/  @!P0 BRA `(.L_x_16) ;  /* 0x0000000000688947 */ /* 0x000fea0003800000 */
[CCC-:B------:R-:W-:Y:S01]  /*0a20*/  FFMA.RZ R3, R10.reuse, R8.reuse, R13.reuse ;  /* 0x000000080a037223 */ /* 0x1c0fe2000000c00d */
[CCC-:B------:R-:W-:Y:S01]  /*0a30*/  FFMA.RM R6, R10.reuse, R8.reuse, R13.reuse ;  /* 0x000000080a067223 */ /* 0x1c0fe2000000400d */
[C---:B------:R-:W-:Y:S02]  /*0a40*/  ISETP.NE.AND P2, PT, R7.reuse, RZ, PT ;  /* 0x000000ff0700720c */ /* 0x040fe40003f45270 */
[----:B------:R-:W-:Y:S02]  /*0a50*/  ISETP.NE.AND P1, PT, R7, RZ, PT ;  /* 0x000000ff0700720c */ /* 0x000fe40003f25270 */
[----:B------:R-:W-:Y:S01]  /*0a60*/  LOP3.LUT R5, R3, 0x7fffff, RZ, 0xc0, !PT ;  /* 0x007fffff03057812 */ /* 0x000fe200078ec0ff */
[----:B------:R-:W-:Y:S01]  /*0a70*/  FFMA.RP R3, R10, R8, R13 ;  /* 0x000000080a037223 */ /* 0x000fe2000000800d */
[----:B------:R-:W-:Y:S02]  /*0a80*/  VIADD R8, R7, 0x20 ;  /* 0x0000002007087836 */ /* 0x000fe40000000000 */
[----:B------:R-:W-:Y:S01]  /*0a90*/  LOP3.LUT R5, R5, 0x800000, RZ, 0xfc, !PT ;  /* 0x0080000005057812 */ /* 0x000fe200078efcff */
[----:B------:R-:W-:Y:S01]  /*0aa0*/  IMAD.MOV R7, RZ, RZ, -R7 ;  /* 0x000000ffff077224 */ /* 0x000fe200078e0a07 */
[----:B------:R-:W-:-:S02]  /*0ab0*/  FSETP.NEU.FTZ.AND P0, PT, R3, R6, PT ;  /* 0x000000060300720b */ /* 0x000fc40003f1d000 */
[----:B------:R-:W-:Y:S02]  /*0ac0*/  SHF.L.U32 R8, R5, R8, RZ ;  /* 0x0000000805087219 */ /* 0x000fe400000006ff */
[----:B------:R-:W-:Y:S02]  /*0ad0*/  SEL R6, R7, RZ, P2 ;  /* 0x000000ff07067207 */ /* 0x000fe40001000000 */
[----:B------:R-:W-:Y:S02]  /*0ae0*/  ISETP.NE.AND P1, PT, R8, RZ, P1 ;  /* 0x000000ff0800720c */ /* 0x000fe40000f25270 */
[----:B------:R-:W-:Y:S02]  /*0af0*/  SHF.R.U32.HI R6, RZ, R6, R5 ;  /* 0x00000006ff067219 */ /* 0x000fe40000011605 */
[----:B------:R-:W-:Y:S02]  /*0b00*/  PLOP3.LUT P0, PT, P0, P1, PT, 0xf8, 0x8f ;  /* 0x00000000008f781c */ /* 0x000fe40000703f70 */
[----:B------:R-:W-:-:S02]  /*0b10*/  SHF.R.U32.HI R8, RZ, 0x1, R6 ;  /* 0x00000001ff087819 */ /* 0x000fc40000011606 */
[----:B------:R-:W-:-:S04]  /*0b20*/  SEL R3, RZ, 0x1, !P0 ;  /* 0x00000001ff037807 */ /* 0x000fc80004000000 */
[----:B------:R-:W-:-:S04]  /*0b30*/  LOP3.LUT R3, R3, 0x1, R8, 0xf8, !PT ;  /* 0x0000000103037812 */ /* 0x000fc800078ef808 */
[----:B------:R-:W-:-:S05]  /*0b40*/  LOP3.LUT R3, R3, R6, RZ, 0xc0, !PT ;  /* 0x0000000603037212 */ /* 0x000fca00078ec0ff */
[----:B------:R-:W-:-:S05]  /*0b50*/  IMAD.IADD R3, R8, 0x1, R3 ;  /* 0x0000000108037824 */ /* 0x000fca00078e0203 */
[----:B------:R-:W-:Y:S01]  /*0b60*/  LOP3.LUT R0, R3, R0, RZ, 0xfc, !PT ;  /* 0x0000000003007212 */ /* 0x000fe200078efcff */
[----:B------:R-:W-:Y:S06]  /*0b70*/  BRA `(.L_x_16) ;  /* 0x0000000000107947 */ /* 0x000fec0003800000 */
.L_x_15:
[----:B------:R-:W-:-:S04]  /*0b80*/  LOP3.LUT R0, R0, 0x80000000, RZ, 0xc0, !PT ;  /* 0x8000000000007812 */ /* 0x000fc800078ec0ff */
[----:B------:R-:W-:Y:S01]  /*0b90*/  LOP3.LUT R0, R0, 0x7f800000, RZ, 0xfc, !PT ;  /* 0x7f80000000007812 */ /* 0x000fe200078efcff */
[----:B------:R-:W-:Y:S06]  /*0ba0*/  BRA `(.L_x_16) ;  /* 0x0000000000047947 */ /* 0x000fec0003800000 */
.L_x_14:
[----:B------:R-:W-:-:S07]  /*0bb0*/  IMAD R0, R6, 0x800000, R0 ;  /* 0x0080000006007824 */ /* 0x000fce00078e0200 */
.L_x_16:
[----:B------:R-:W-:Y:S05]  /*0bc0*/  BSYNC.RECONVERGENT B2 ;  /* 0x0000000000027941 */ /* 0x000fea0003800200 */
.L_x_13:
[----:B------:R-:W-:Y:S05]  /*0bd0*/  BRA `(.L_x_17) ;  /* 0x0000000000207947 */ /* 0x000fea0003800000 */
.L_x_12:
[----:B------:R-:W-:-:S04]  /*0be0*/  LOP3.LUT R0, R7, 0x80000000, R8, 0x48, !PT ;  /* 0x8000000007007812 */ /* 0x000fc800078e4808 */
[----:B------:R-:W-:Y:S01]  /*0bf0*/  LOP3.LUT R0, R0, 0x7f800000, RZ, 0xfc, !PT ;  /* 0x7f80000000007812 */ /* 0x000fe200078efcff */
[----:B------:R-:W-:Y:S06]  /*0c00*/  BRA `(.L_x_17) ;  /* 0x0000000000147947 */ /* 0x000fec0003800000 */
.L_x_11:
[----:B------:R-:W-:Y:S01]  /*0c10*/  LOP3.LUT R0, R7, 0x80000000, R8, 0x48, !PT ;  /* 0x8000000007007812 */ /* 0x000fe200078e4808 */
[----:B------:R-:W-:Y:S06]  /*0c20*/  BRA `(.L_x_17) ;  /* 0x00000000000c7947 */ /* 0x000fec0003800000 */
.L_x_10:
[----:B------:R-:W0:Y:S01]  /*0c30*/  MUFU.RSQ R0, -QNAN ;  /* 0xffc0000000007908 */ /* 0x000e220000001400 */
[----:B------:R-:W-:Y:S05]  /*0c40*/  BRA `(.L_x_17) ;  /* 0x0000000000047947 */ /* 0x000fea0003800000 */
.L_x_9:
[----:B------:R-:W-:-:S07]  /*0c50*/  FADD.FTZ R0, R0, R3 ;  /* 0x0000000300007221 */ /* 0x000fce0000010000 */
.L_x_17:
[----:B------:R-:W-:Y:S05]  /*0c60*/  BSYNC.RECONVERGENT B1 ;  /* 0x0000000000017941 */ /* 0x000fea0003800200 */
.L_x_7:
[----:B------:R-:W-:-:S04]  /*0c70*/  IMAD.MOV.U32 R5, RZ, RZ, 0x0 ;  /* 0x00000000ff057424 */ /* 0x000fc800078e00ff */
[----:B0-----:R-:W-:Y:S05]  /*0c80*/  RET.REL.NODEC R4 `(_Z11compute_cdfPKjPfi) ;  /* 0xfffffff004dc7950 */ /* 0x001fea0003c3ffff */
.L_x_18:
        /* <DEDUP_REMOVED lines=15> */
.L_x_56:


//--------------------- .text._Z25histogram_warp_aggregatedPKhPji --------------------------
	.section	.text._Z25histogram_warp_aggregatedPKhPji,"ax",@progbits
	.align	128
        .global         _Z25histogram_warp_aggregatedPKhPji
        .type           _Z25histogram_warp_aggregatedPKhPji,@function
        .size           _Z25histogram_warp_aggregatedPKhPji,(.L_x_59 - _Z25histogram_warp_aggregatedPKhPji)
        .other          _Z25histogram_warp_aggregatedPKhPji,@"STO_CUDA_ENTRY STV_DEFAULT"
_Z25histogram_warp_aggregatedPKhPji:
.text._Z25histogram_warp_aggregatedPKhPji:
[----:B------:R-:W-:Y:S01]  /*0000*/  LDC R1, c[0x0][0x37c] ;  /* 0x0000df00ff017b82 */ /* 0x000fe20000000800 */
[----:B------:R-:W0:Y:S01]  /*0010*/  S2R R0, SR_TID.X ;  /* 0x0000000000007919 */ /* 0x000e220000002100 */
[----:B------:R-:W-:Y:S01]  /*0020*/  BSSY.RECONVERGENT B0, `(.L_x_19) ;  /* 0x0000040000007945 */ /* 0x000fe20003800200 */
[----:B0-----:R-:W-:-:S13]  /*0030*/  ISETP.GT.U32.AND P0, PT, R0, 0xff, PT ;  /* 0x000000ff0000780c */ /* 0x001fda0003f04070 */
[----:B------:R-:W-:Y:S05]  /*0040*/  @P0 BRA `(.L_x_20) ;  /* 0x0000000000f40947 */ /* 0x000fea0003800000 */
[----:B------:R-:W0:Y:S01]  /*0050*/  LDC R10, c[0x0][0x360] ;  /* 0x0000d800ff0a7b82 */ /* 0x000e220000000800 */
[----:B------:R-:W-:Y:S01]  /*0060*/  BSSY.RECONVERGENT B1, `(.L_x_21) ;  /* 0x000002b000017945 */ /* 0x000fe20003800200 */
[----:B0-----:R-:W0:Y:S01]  /*0070*/  I2F.U32.RP R7, R10 ;  /* 0x0000000a00077306 */ /* 0x001e220000209000 */
[----:B------:R-:W-:Y:S01]  /*0080*/  IMAD.IADD R4, R0, 0x1, R10 ;  /* 0x0000000100047824 */ /* 0x000fe200078e020a */
[----:B------:R-:W-:-:S04]  /*0090*/  ISETP.NE.U32.AND P2, PT, R10, RZ, PT ;  /* 0x000000ff0a00720c */ /* 0x000fc80003f45070 */
[C---:B------:R-:W-:Y:S02]  /*00a0*/  ISETP.GE.U32.AND P0, PT, R4.reuse, 0x100, PT ;  /* 0x000001000400780c */ /* 0x040fe40003f06070 */
[----:B------:R-:W-:Y:S02]  /*00b0*/  VIMNMX.U32 R5, PT, PT, R4, 0x100, !PT ;  /* 0x0000010004057848 */ /* 0x000fe40007fe0000 */
[----:B------:R-:W-:-:S04]  /*00c0*/  SEL R6, RZ, 0x1, P0 ;  /* 0x00000001ff067807 */ /* 0x000fc80000000000 */
[----:B------:R-:W-:Y:S01]  /*00d0*/  IADD3 R5, PT, PT, R5, -R4, -R6 ;  /* 0x8000000405057210 */ /* 0x000fe20007ffe806 */
[----:B0-----:R-:W0:Y:S02]  /*00e0*/  MUFU.RCP R7, R7 ;  /* 0x0000000700077308 */ /* 0x001e240000001000 */
[----:B0-----:R-:W-:-:S06]  /*00f0*/  VIADD R2, R7, 0xffffffe ;  /* 0x0ffffffe07027836 */ /* 0x001fcc0000000000 */
[----:B------:R0:W1:Y:S02]  /*0100*/  F2I.FTZ.U32.TRUNC.NTZ R3, R2 ;  /* 0x0000000200037305 */ /* 0x000064000021f000 */
[----:B0-----:R-:W-:Y:S02]  /*0110*/  IMAD.MOV.U32 R2, RZ, RZ, RZ ;  /* 0x000000ffff027224 */ /* 0x001fe400078e00ff */
[----:B-1----:R-:W-:-:S04]  /*0120*/  IMAD.MOV R9, RZ, RZ, -R3 ;  /* 0x000000ffff097224 */ /* 0x002fc800078e0a03 */
[----:B------:R-:W-:-:S04]  /*0130*/  IMAD R9, R9, R10, RZ ;  /* 0x0000000a09097224 */ /* 0x000fc800078e02ff */
[----:B------:R-:W-:-:S06]  /*0140*/  IMAD.HI.U32 R8, R3, R9, R2 ;  /* 0x0000000903087227 */ /* 0x000fcc00078e0002 */
[----:B------:R-:W-:-:S05]  /*0150*/  IMAD.HI.U32 R3, R8, R5, RZ ;  /* 0x0000000508037227 */ /* 0x000fca00078e00ff */
[----:B------:R-:W-:-:S05]  /*0160*/  IADD3 R2, PT, PT, -R3, RZ, RZ ;  /* 0x000000ff03027210 */ /* 0x000fca0007ffe1ff */
[----:B------:R-:W-:-:S05]  /*0170*/  IMAD R5, R10, R2, R5 ;  /* 0x000000020a057224 */ /* 0x000fca00078e0205 */
[----:B------:R-:W-:-:S13]  /*0180*/  ISETP.GE.U32.AND P0, PT, R5, R10, PT ;  /* 0x0000000a0500720c */ /* 0x000fda0003f06070 */
[----:B------:R-:W-:Y:S02]  /*0190*/  @P0 IMAD.IADD R5, R5, 0x1, -R10 ;  /* 0x0000000105050824 */ /* 0x000fe400078e0a0a */
[----:B------:R-:W-:-:S03]  /*01a0*/  @P0 VIADD R3, R3, 0x1 ;  /* 0x0000000103030836 */ /* 0x000fc60000000000 */
[----:B------:R-:W-:-:S13]  /*01b0*/  ISETP.GE.U32.AND P1, PT, R5, R10, PT ;  /* 0x0000000a0500720c */ /* 0x000fda0003f26070 */
[----:B------:R-:W-:Y:S01]  /*01c0*/  @P1 VIADD R3, R3, 0x1 ;  /* 0x0000000103031836 */ /* 0x000fe20000000000 */
[----:B------:R-:W-:-:S04]  /*01d0*/  @!P2 LOP3.LUT R3, RZ, R10, RZ, 0x33, !PT ;  /* 0x0000000aff03a212 */ /* 0x000fc800078e33ff */
[----:B------:R-:W-:-:S04]  /*01e0*/  IADD3 R3, PT, PT, R6, R3, RZ ;  /* 0x0000000306037210 */ /* 0x000fc80007ffe0ff */
[C---:B------:R-:W-:Y:S02]  /*01f0*/  LOP3.LUT R2, R3.reuse, 0x3, RZ, 0xc0, !PT ;  /* 0x0000000303027812 */ /* 0x040fe400078ec0ff */
[----:B------:R-:W-:Y:S02]  /*0200*/  ISETP.GE.U32.AND P1, PT, R3, 0x3, PT ;  /* 0x000000030300780c */ /* 0x000fe40003f26070 */
[----:B------:R-:W-:Y:S01]  /*0210*/  ISETP.NE.AND P0, PT, R2, 0x3, PT ;  /* 0x000000030200780c */ /* 0x000fe20003f05270 */
[----:B------:R-:W-:-:S12]  /*0220*/  IMAD.MOV.U32 R2, RZ, RZ, R0 ;  /* 0x000000ffff027224 */ /* 0x000fd800078e0000 */
[----:B------:R-:W-:Y:S05]  /*0230*/  @!P0 BRA `(.L_x_22) ;  /* 0x0000000000348947 */ /* 0x000fea0003800000 */
[----:B------:R-:W0:Y:S01]  /*0240*/  S2UR UR5, SR_CgaCtaId ;  /* 0x00000000000579c3 */ /* 0x000e220000008800 */
[----:B------:R-:W-:Y:S01]  /*0250*/  VIADD R2, R3, 0x1 ;  /* 0x0000000103027836 */ /* 0x000fe20000000000 */
[----:B------:R-:W-:-:S04]  /*0260*/  UMOV UR4, 0x400 ;  /* 0x0000040000047882 */ /* 0x000fc80000000000 */
[----:B------:R-:W-:-:S05]  /*0270*/  LOP3.LUT R3, R2, 0x3, RZ, 0xc0, !PT ;  /* 0x0000000302037812 */ /* 0x000fca00078ec0ff */
[----:B------:R-:W-:Y:S02]  /*0280*/  IMAD R2, R3, R10, R0 ;  /* 0x0000000a03027224 */ /* 0x000fe400078e0200 */
[----:B------:R-:W-:Y:S01]  /*0290*/  IMAD.MOV R4, RZ, RZ, -R3 ;  /* 0x000000ffff047224 */ /* 0x000fe200078e0a03 */
[----:B0-----:R-:W-:-:S06]  /*02a0*/  ULEA UR4, UR5, UR4, 0x18 ;  /* 0x0000000405047291 */ /* 0x001fcc000f8ec0ff */
[----:B------:R-:W-:-:S07]  /*02b0*/  LEA R3, R0, UR4, 0x2 ;  /* 0x0000000400037c11 */ /* 0x000fce000f8e10ff */
.L_x_23:
[----:B------:R-:W-:Y:S01]  /*02c0*/  IADD3 R4, PT, PT, R4, 0x1, RZ ;  /* 0x0000000104047810 */ /* 0x000fe20007ffe0ff */
[----:B------:R0:W-:Y:S03]  /*02d0*/  STS [R3], RZ ;  /* 0x000000ff03007388 */ /* 0x0001e60000000800 */
[----:B------:R-:W-:Y:S01]  /*02e0*/  ISETP.NE.AND P0, PT, R4, RZ, PT ;  /* 0x000000ff0400720c */ /* 0x000fe20003f05270 */
[----:B0-----:R-:W-:-:S12]  /*02f0*/  IMAD R3, R10, 0x4, R3 ;  /* 0x000000040a037824 */ /* 0x001fd800078e0203 */
[----:B------:R-:W-:Y:S05]  /*0300*/  @P0 BRA `(.L_x_23) ;  /* 0xfffffffc00ec0947 */ /* 0x000fea000383ffff */
.L_x_22:
[----:B------:R-:W-:Y:S05]  /*0310*/  BSYNC.RECONVERGENT B1 ;  /* 0x0000000000017941 */ /* 0x000fea0003800200 */
.L_x_21:
[----:B------:R-:W-:Y:S05]  /*0320*/  @!P1 BRA `(.L_x_20) ;  /* 0x00000000003c9947 */ /* 0x000fea0003800000 */
[----:B------:R-:W0:Y:S01]  /*0330*/  S2UR UR5, SR_CgaCtaId ;  /* 0x00000000000579c3 */ /* 0x000e220000008800 */
[----:B------:R-:W-:Y:S02]  /*0340*/  UMOV UR4, 0x400 ;  /* 0x0000040000047882 */ /* 0x000fe40000000000 */
[----:B0-----:R-:W-:-:S06]  /*0350*/  ULEA UR4, UR5, UR4, 0x18 ;  /* 0x0000000405047291 */ /* 0x001fcc000f8ec0ff */
[----:B------:R-:W-:-:S07]  /*0360*/  LEA R3, R2, UR4, 0x2 ;  /* 0x0000000402037c11 */ /* 0x000fce000f8e10ff */
.L_x_24:
[C-C-:B-1----:R-:W-:Y:S01]  /*0370*/  IMAD R4, R10.reuse, 0x4, R3.reuse ;  /* 0x000000040a047824 */ /* 0x142fe200078e0203 */
[----:B------:R0:W-:Y:S01]  /*0380*/  STS [R3], RZ ;  /* 0x000000ff03007388 */ /* 0x0001e20000000800 */
[C-C-:B------:R-:W-:Y:S01]  /*0390*/  IMAD R5, R10.reuse, 0x8, R3.reuse ;  /* 0x000000080a057824 */ /* 0x140fe200078e0203 */
[C---:B------:R-:W-:Y:S01]  /*03a0*/  LEA R2, R10.reuse, R2, 0x2 ;  /* 0x000000020a027211 */ /* 0x040fe200078e10ff */
[--C-:B------:R-:W-:Y:S01]  /*03b0*/  IMAD R6, R10, 0xc, R3.reuse ;  /* 0x0000000c0a067824 */ /* 0x100fe200078e0203 */
[----:B------:R1:W-:Y:S02]  /*03c0*/  STS [R4], RZ ;  /* 0x000000ff04007388 */ /* 0x0003e40000000800 */
[----:B------:R-:W-:Y:S02]  /*03d0*/  ISETP.GE.U32.AND P0, PT, R2, 0x100, PT ;  /* 0x000001000200780c */ /* 0x000fe40003f06070 */
[----:B------:R1:W-:Y:S01]  /*03e0*/  STS [R5], RZ ;  /* 0x000000ff05007388 */ /* 0x0003e20000000800 */
[----:B0-----:R-:W-:-:S03]  /*03f0*/  IMAD R3, R10, 0x10, R3 ;  /* 0x000000100a037824 */ /* 0x001fc600078e0203 */
[----:B------:R1:W-:Y:S07]  /*0400*/  STS [R6], RZ ;  /* 0x000000ff06007388 */ /* 0x0003ee0000000800 */
[----:B------:R-:W-:Y:S05]  /*0410*/  @!P0 BRA `(.L_x_24) ;  /* 0xfffffffc00d48947 */ /* 0x000fea000383ffff */
.L_x_20:
[----:B------:R-:W-:Y:S05]  /*0420*/  BSYNC.RECONVERGENT B0 ;  /* 0x0000000000007941 */ /* 0x000fea0003800200 */
.L_x_19:
[----:B------:R-:W0:Y:S01]  /*0430*/  S2UR UR4, SR_CTAID.X ;  /* 0x00000000000479c3 */ /* 0x000e220000002500 */
[----:B------:R-:W2:Y:S01]  /*0440*/  LDCU UR5, c[0x0][0x390] ;  /* 0x00007200ff0577ac */ /* 0x000ea20008000800 */
[----:B------:R-:W3:Y:S06]  /*0450*/  LDCU.64 UR6, c[0x0][0x358] ;  /* 0x00006b00ff0677ac */ /* 0x000eec0008000a00 */
[----:B------:R-:W0:Y:S01]  /*0460*/  LDC R3, c[0x0][0x360] ;  /* 0x0000d800ff037b82 */ /* 0x000e220000000800 */
[----:B------:R-:W4:Y:S01]  /*0470*/  LDCU UR10, c[0x0][0x390] ;  /* 0x00007200ff0a77ac */ /* 0x000f220008000800 */
[----:B------:R-:W0:Y:S02]  /*0480*/  LDCU.64 UR8, c[0x0][0x380] ;  /* 0x00007000ff0877ac */ /* 0x000e240008000a00 */
[----:B0-----:R-:W-:-:S04]  /*0490*/  IMAD R2, R3, UR4, R0 ;  /* 0x0000000403027c24 */ /* 0x001fc8000f8e0200 */
[----:B------:R-:W-:Y:S01]  /*04a0*/  BAR.SYNC.DEFER_BLOCKING 0x0 ;  /* 0x0000000000007b1d */ /* 0x000fe20000010000 */
[----:B--2---:R-:W-:-:S13]  /*04b0*/  ISETP.GE.AND P0, PT, R2, UR5, PT ;  /* 0x0000000502007c0c */ /* 0x004fda000bf06270 */
[----:B---34-:R-:W-:Y:S05]  /*04c0*/  @P0 BRA `(.L_x_25) ;  /* 0x00000000005c0947 */ /* 0x018fea0003800000 */
[----:B------:R-:W0:Y:S01]  /*04d0*/  LDCU UR4, c[0x0][0x370] ;  /* 0x00006e00ff0477ac */ /* 0x000e220008000800 */
[----:B------:R-:W-:Y:S01]  /*04e0*/  LOP3.LUT R9, R0, 0x1f, RZ, 0xc0, !PT ;  /* 0x0000001f00097812 */ /* 0x000fe200078ec0ff */
[----:B0-----:R-:W-:-:S07]  /*04f0*/  IMAD R7, R3, UR4, RZ ;  /* 0x0000000403077c24 */ /* 0x001fce000f8e02ff */
.L_x_28:
[----:B01----:R-:W-:-:S04]  /*0500*/  IADD3 R4, P0, PT, R2, UR8, RZ ;  /* 0x0000000802047c10 */ /* 0x003fc8000ff1e0ff */
[----:B------:R-:W-:-:S05]  /*0510*/  LEA.HI.X.SX32 R5, R2, UR9, 0x1, P0 ;  /* 0x0000000902057c11 */ /* 0x000fca00080f0eff */
[----:B------:R-:W2:Y:S01]  /*0520*/  LDG.E.U8.CONSTANT R4, desc[UR6][R4.64] ;  /* 0x0000000604047981 */ /* 0x000ea2000c1e9100 */
[----:B------:R-:W-:Y:S05]  /*0530*/  WARPSYNC.ALL ;  /* 0x0000000000007948 */ /* 0x000fea0003800000 */
[----:B------:R-:W-:Y:S01]  /*0540*/  IMAD.IADD R2, R7, 0x1, R2 ;  /* 0x0000000107027824 */ /* 0x000fe200078e0202 */
[----:B------:R-:W-:Y:S04]  /*0550*/  BSSY.RECONVERGENT B0, `(.L_x_26) ;  /* 0x000000d000007945 */ /* 0x000fe80003800200 */
[----:B------:R-:W-:Y:S01]  /*0560*/  ISETP.GE.AND P1, PT, R2, UR10, PT ;  /* 0x0000000a02007c0c */ /* 0x000fe2000bf26270 */
[----:B--2---:R-:W0:Y:S02]  /*0570*/  MATCH.ANY R6, R4 ;  /* 0x00000000040673a1 */ /* 0x004e2400000e8000 */
[----:B0-----:R-:W0:Y:S08]  /*0580*/  BREV R8, R6 ;  /* 0x0000000600087301 */ /* 0x001e300000000000 */
[----:B0-----:R-:W0:Y:S02]  /*0590*/  FLO.U32.SH R8, R8 ;  /* 0x0000000800087300 */ /* 0x001e2400000e0400 */
[----:B0-----:R-:W-:-:S13]  /*05a0*/  ISETP.NE.AND P0, PT, R9, R8, PT ;  /* 0x000000080900720c */ /* 0x001fda0003f05270 */
[----:B------:R-:W-:Y:S05]  /*05b0*/  @P0 BRA `(.L_x_27) ;  /* 0x0000000000180947 */ /* 0x000fea0003800000 */
[----:B------:R-:W0:Y:S01]  /*05c0*/  S2UR UR5, SR_CgaCtaId ;  /* 0x00000000000579c3 */ /* 0x000e220000008800 */
[----:B------:R-:W1:Y:S01]  /*05d0*/  POPC R5, R6 ;  /* 0x0000000600057309 */ /* 0x000e620000000000 */
[----:B------:R-:W-:Y:S02]  /*05e0*/  UMOV UR4, 0x400 ;  /* 0x0000040000047882 */ /* 0x000fe40000000000 */
[----:B0-----:R-:W-:-:S06]  /*05f0*/  ULEA UR4, UR5, UR4, 0x18 ;  /* 0x0000000405047291 */ /* 0x001fcc000f8ec0ff */
[----:B------:R-:W-:-:S05]  /*0600*/  LEA R4, R4, UR4, 0x2 ;  /* 0x0000000404047c11 */ /* 0x000fca000f8e10ff */
[----:B-1----:R0:W-:Y:S02]  /*0610*/  ATOMS.ADD RZ, [R4], R5 ;  /* 0x0000000504ff738c */ /* 0x0021e40000000000 */
.L_x_27:
[----:B------:R-:W-:Y:S05]  /*0620*/  BSYNC.RECONVERGENT B0 ;  /* 0x0000000000007941 */ /* 0x000fea0003800200 */
.L_x_26:
[----:B------:R-:W-:Y:S05]  /*0630*/  @!P1 BRA `(.L_x_28) ;  /* 0xfffffffc00b09947 */ /* 0x000fea000383ffff */
.L_x_25:
[----:B------:R-:W-:Y:S05]  /*0640*/  WARPSYNC.ALL ;  /* 0x0000000000007948 */ /* 0x000fea0003800000 */
[----:B------:R-:W-:Y:S01]  /*0650*/  BAR.SYNC.DEFER_BLOCKING 0x0 ;  /* 0x0000000000007b1d */ /* 0x000fe20000010000 */
[----:B------:R-:W-:-:S13]  /*0660*/  ISETP.GT.U32.AND P0, PT, R0, 0xff, PT ;  /* 0x000000ff0000780c */ /* 0x000fda0003f04070 */
[----:B------:R-:W-:Y:S05]  /*0670*/  @P0 EXIT ;  /* 0x000000000000094d */ /* 0x000fea0003800000 */
[----:B------:R-:W2:Y:S01]  /*0680*/  I2F.U32.RP R8, R3 ;  /* 0x0000000300087306 */ /* 0x000ea20000209000 */
[----:B------:R-:W-:Y:S01]  /*0690*/  IMAD.IADD R2, R0, 0x1, R3 ;  /* 0x0000000100027824 */ /* 0x000fe200078e0203 */
[----:B------:R-:W-:Y:S01]  /*06a0*/  ISETP.NE.U32.AND P2, PT, R3, RZ, PT ;  /* 0x000000ff0300720c */ /* 0x000fe20003f45070 */
[----:B------:R-:W-:Y:S03]  /*06b0*/  BSSY.RECONVERGENT B0, `(.L_x_29) ;  /* 0x000002b000007945 */ /* 0x000fe60003800200 */
[C---:B------:R-:W-:Y:S02]  /*06c0*/  ISETP.GE.U32.AND P0, PT, R2.reuse, 0x100, PT ;  /* 0x000001000200780c */ /* 0x040fe40003f06070 */
[----:B------:R-:W-:Y:S01]  /*06d0*/  VIMNMX.U32 R7, PT, PT, R2, 0x100, !PT ;  /* 0x0000010002077848 */ /* 0x000fe20007fe0000 */
[----:B--2---:R-:W0:Y:S02]  /*06e0*/  MUFU.RCP R8, R8 ;  /* 0x0000000800087308 */ /* 0x004e240000001000 */
[----:B01----:R-:W-:-:S06]  /*06f0*/  VIADD R4, R8, 0xffffffe ;  /* 0x0ffffffe08047836 */ /* 0x003fcc0000000000 */
[----:B------:R0:W1:Y:S02]  /*0700*/  F2I.FTZ.U32.TRUNC.NTZ R5, R4 ;  /* 0x0000000400057305 */ /* 0x000064000021f000 */
[----:B0-----:R-:W-:Y:S01]  /*0710*/  IMAD.MOV.U32 R4, RZ, RZ, RZ ;  /* 0x000000ffff047224 */ /* 0x001fe200078e00ff */
[----:B-1----:R-:W-:-:S05]  /*0720*/  IADD3 R6, PT, PT, RZ, -R5, RZ ;  /* 0x80000005ff067210 */ /* 0x002fca0007ffe0ff */
[----:B------:R-:W-:Y:S01]  /*0730*/  IMAD R9, R6, R3, RZ ;  /* 0x0000000306097224 */ /* 0x000fe200078e02ff */
[----:B------:R-:W-:-:S03]  /*0740*/  SEL R6, RZ, 0x1, P0 ;  /* 0x00000001ff067807 */ /* 0x000fc60000000000 */
[----:B------:R-:W-:Y:S01]  /*0750*/  IMAD.HI.U32 R5, R5, R9, R4 ;  /* 0x0000000905057227 */ /* 0x000fe200078e0004 */
[----:B------:R-:W-:-:S05]  /*0760*/  IADD3 R2, PT, PT, R7, -R2, -R6 ;  /* 0x8000000207027210 */ /* 0x000fca0007ffe806 */
[----:B------:R-:W-:-:S04]  /*0770*/  IMAD.HI.U32 R5, R5, R2, RZ ;  /* 0x0000000205057227 */ /* 0x000fc800078e00ff */
[----:B------:R-:W-:-:S04]  /*0780*/  IMAD.MOV R4, RZ, RZ, -R5 ;  /* 0x000000ffff047224 */ /* 0x000fc800078e0a05 */
[----:B------:R-:W-:-:S05]  /*0790*/  IMAD R2, R3, R4, R2 ;  /* 0x0000000403027224 */ /* 0x000fca00078e0202 */
[----:B------:R-:W-:-:S13]  /*07a0*/  ISETP.GE.U32.AND P0, PT, R2, R3, PT ;  /* 0x000000030200720c */ /* 0x000fda0003f06070 */
[----:B------:R-:W-:Y:S01]  /*07b0*/  @P0 IADD3 R2, PT, PT, R2, -R3, RZ ;  /* 0x8000000302020210 */ /* 0x000fe20007ffe0ff */
[----:B------:R-:W-:-:S03]  /*07c0*/  @P0 VIADD R5, R5, 0x1 ;  /* 0x0000000105050836 */ /* 0x000fc60000000000 */
[----:B------:R-:W-:-:S13]  /*07d0*/  ISETP.GE.U32.AND P1, PT, R2, R3, PT ;  /* 0x000000030200720c */ /* 0x000fda0003f26070 */
[----:B------:R-:W-:Y:S01]  /*07e0*/  @P1 VIADD R5, R5, 0x1 ;  /* 0x0000000105051836 */ /* 0x000fe20000000000 */
[----:B------:R-:W-:-:S05]  /*07f0*/  @!P2 LOP3.LUT R5, RZ, R3, RZ, 0x33, !PT ;  /* 0x00000003ff05a212 */ /* 0x000fca00078e33ff */
[----:B------:R-:W-:-:S05]  /*0800*/  IMAD.IADD R2, R6, 0x1, R5 ;  /* 0x0000000106027824 */ /* 0x000fca00078e0205 */
[C---:B------:R-:W-:Y:S02]  /*0810*/  LOP3.LUT R4, R2.reuse, 0x3, RZ, 0xc0, !PT ;  /* 0x0000000302047812 */ /* 0x040fe400078ec0ff */
[----:B------:R-:W-:Y:S02]  /*0820*/  ISETP.GE.U32.AND P1, PT, R2, 0x3, PT ;  /* 0x000000030200780c */ /* 0x000fe40003f26070 */
[----:B------:R-:W-:-:S13]  /*0830*/  ISETP.NE.AND P0, PT, R4, 0x3, PT ;  /* 0x000000030400780c */ /* 0x000fda0003f05270 */
[----:B------:R-:W-:Y:S05]  /*0840*/  @!P0 BRA `(.L_x_30) ;  /* 0x0000000000448947 */ /* 0x000fea0003800000 */
[----:B------:R-:W0:Y:S01]  /*0850*/  S2UR UR5, SR_CgaCtaId ;  /* 0x00000000000579c3 */ /* 0x000e220000008800 */
[----:B------:R-:W-:Y:S01]  /*0860*/  UMOV UR4, 0x400 ;  /* 0x0000040000047882 */ /* 0x000fe20000000000 */
[----:B------:R-:W-:-:S04]  /*0870*/  IADD3 R2, PT, PT, R2, 0x1, RZ ;  /* 0x0000000102027810 */ /* 0x000fc80007ffe0ff */
[----:B------:R-:W-:Y:S02]  /*0880*/  LOP3.LUT R2, R2, 0x3, RZ, 0xc0, !PT ;  /* 0x0000000302027812 */ /* 0x000fe400078ec0ff */
[----:B------:R-:W1:Y:S03]  /*0890*/  LDC.64 R4, c[0x0][0x388] ;  /* 0x0000e200ff047b82 */ /* 0x000e660000000a00 */
[----:B------:R-:W-:Y:S01]  /*08a0*/  IMAD.MOV R7, RZ, RZ, -R2 ;  /* 0x000000ffff077224 */ /* 0x000fe200078e0a02 */
[----:B0-----:R-:W-:-:S06]  /*08b0*/  ULEA UR4, UR5, UR4, 0x18 ;  /* 0x0000000405047291 */ /* 0x001fcc000f8ec0ff */
[C---:B------:R-:W-:Y:S01]  /*08c0*/  LEA R6, R0.reuse, UR4, 0x2 ;  /* 0x0000000400067c11 */ /* 0x040fe2000f8e10ff */
[----:B-1----:R-:W-:-:S04]  /*08d0*/  IMAD.WIDE.U32 R4, R0, 0x4, R4 ;  /* 0x0000000400047825 */ /* 0x002fc800078e0004 */
[----:B------:R-:W-:-:S07]  /*08e0*/  IMAD R0, R2, R3, R0 ;  /* 0x0000000302007224 */ /* 0x000fce00078e0200 */
.L_x_31:
[----:B------:R0:W1:Y:S01]  /*08f0*/  LDS R9, [R6] ;  /* 0x0000000006097984 */ /* 0x0000620000000800 */
[----:B------:R-:W-:-:S05]  /*0900*/  VIADD R7, R7, 0x1 ;  /* 0x0000000107077836 */ /* 0x000fca0000000000 */
[----:B------:R-:W-:Y:S01]  /*0910*/  ISETP.NE.AND P0, PT, R7, RZ, PT ;  /* 0x000000ff0700720c */ /* 0x000fe20003f05270 */
[C---:B0-----:R-:W-:Y:S01]  /*0920*/  IMAD R6, R3.reuse, 0x4, R6 ;  /* 0x0000000403067824 */ /* 0x041fe200078e0206 */
[----:B-1----:R0:W-:Y:S02]  /*0930*/  REDG.E.ADD.STRONG.GPU desc[UR6][R4.64], R9 ;  /* 0x000000090400798e */ /* 0x0021e4000c12e106 */
[----:B0-----:R-:W-:-:S09]  /*0940*/  IMAD.WIDE.U32 R4, R3, 0x4, R4 ;  /* 0x0000000403047825 */ /* 0x001fd200078e0004 */
[----:B------:R-:W-:Y:S05]  /*0950*/  @P0 BRA `(.L_x_31) ;  /* 0xfffffffc00e40947 */ /* 0x000fea000383ffff */
.L_x_30:
[----:B------:R-:W-:Y:S05]  /*0960*/  BSYNC.RECONVERGENT B0 ;  /* 0x0000000000007941 */ /* 0x000fea0003800200 */
.L_x_29:
[----:B------:R-:W-:Y:S05]  /*0970*/  @!P1 EXIT ;  /* 0x000000000000994d */ /* 0x000fea0003800000 */
[----:B------:R-:W0:Y:S01]  /*0980*/  S2UR UR5, SR_CgaCtaId ;  /* 0x00000000000579c3 */ /* 0x000e220000008800 */
[----:B------:R-:W-:Y:S01]  /*0990*/  UMOV UR4, 0x400 ;  /* 0x0000040000047882 */ /* 0x000fe20000000000 */
[C---:B------:R-:W-:Y:S01]  /*09a0*/  LEA R2, R3.reuse, R0, 0x1 ;  /* 0x0000000003027211 */ /* 0x040fe200078e08ff */
[----:B------:R-:W-:Y:S02]  /*09b0*/  IMAD R14, R3, 0x3, R0 ;  /* 0x00000003030e7824 */ /* 0x000fe400078e0200 */
[----:B------:R-:W-:-:S03]  /*09c0*/  IMAD.IADD R15, R0, 0x1, R3 ;  /* 0x00000001000f7824 */ /* 0x000fc600078e0203 */
[----:B------:R-:W1:Y:S01]  /*09d0*/  LDC.64 R4, c[0x0][0x388] ;  /* 0x0000e200ff047b82 */ /* 0x000e620000000a00 */
[----:B0-----:R-:W-:-:S06]  /*09e0*/  ULEA UR4, UR5, UR4, 0x18 ;  /* 0x0000000405047291 */ /* 0x001fcc000f8ec0ff */
[----:B------:R-:W-:-:S07]  /*09f0*/  LEA R16, R0, UR4, 0x2 ;  /* 0x0000000400107c11 */ /* 0x000fce000f8e10ff */
.L_x_32:
[C-C-:B------:R-:W-:Y:S01]  /*0a00*/  IMAD R18, R3.reuse, 0x4, R16.reuse ;  /* 0x0000000403127824 */ /* 0x140fe200078e0210 */
[C---:B------:R-:W-:Y:S01]  /*0a10*/  LEA R20, R3.reuse, R16, 0x3 ;  /* 0x0000001003147211 */ /* 0x040fe200078e18ff */
[----:B------:R-:W-:Y:S01]  /*0a20*/  IMAD R22, R3, 0xc, R16 ;  /* 0x0000000c03167824 */ /* 0x000fe200078e0210 */
[----:B0-----:R0:W2:Y:S01]  /*0a30*/  LDS R17, [R16] ;  /* 0x0000000010117984 */ /* 0x0010a20000000800 */
[----:B-1----:R-:W-:-:S03]  /*0a40*/  IMAD.WIDE.U32 R6, R0, 0x4, R4 ;  /* 0x0000000400067825 */ /* 0x002fc600078e0004 */
[----:B------:R-:W1:Y:S01]  /*0a50*/  LDS R19, [R18] ;  /* 0x0000000012137984 */ /* 0x000e620000000800 */
[----:B------:R-:W-:-:S03]  /*0a60*/  IMAD.WIDE.U32 R8, R15, 0x4, R4 ;  /* 0x000000040f087825 */ /* 0x000fc600078e0004 */
[----:B------:R-:W3:Y:S01]  /*0a70*/  LDS R21, [R20] ;  /* 0x0000000014157984 */ /* 0x000ee20000000800 */
[----:B------:R-:W-:-:S03]  /*0a80*/  IMAD.WIDE.U32 R10, R2, 0x4, R4 ;  /* 0x00000004020a7825 */ /* 0x000fc600078e0004 */
[----:B------:R-:W4:Y:S01]  /*0a90*/  LDS R23, [R22] ;  /* 0x0000000016177984 */ /* 0x000f220000000800 */
[----:B------:R-:W-:Y:S01]  /*0aa0*/  IADD3 R0, PT, PT, R3, R0, R3 ;  /* 0x0000000003007210 */ /* 0x000fe20007ffe003 */
[----:B------:R-:W-:-:S03]  /*0ab0*/  IMAD.WIDE.U32 R12, R14, 0x4, R4 ;  /* 0x000000040e0c7825 */ /* 0x000fc600078e0004 */
[----:B------:R-:W-:-:S04]  /*0ac0*/  IADD3 R0, PT, PT, R3, R0, R3 ;  /* 0x0000000003007210 */ /* 0x000fc80007ffe003 */
[----:B------:R-:W-:Y:S01]  /*0ad0*/  ISETP.GE.U32.AND P0, PT, R0, 0x100, PT ;  /* 0x000001000000780c */ /* 0x000fe20003f06070 */
[C---:B------:R-:W-:Y:S01]  /*0ae0*/  IMAD R2, R3.reuse, 0x4, R2 ;  /* 0x0000000403027824 */ /* 0x040fe200078e0202 */
[C---:B------:R-:W-:Y:S01]  /*0af0*/  LEA R15, R3.reuse, R15, 0x2 ;  /* 0x0000000f030f7211 */ /* 0x040fe200078e10ff */
[C---:B------:R-:W-:Y:S02]  /*0b00*/  IMAD R14, R3.reuse, 0x4, R14 ;  /* 0x00000004030e7824 */ /* 0x040fe400078e020e */
[----:B0-----:R-:W-:Y:S01]  /*0b10*/  IMAD R16, R3, 0x10, R16 ;  /* 0x0000001003107824 */ /* 0x001fe200078e0210 */
[----:B--2---:R0:W-:Y:S04]  /*0b20*/  REDG.E.ADD.STRONG.GPU desc[UR6][R6.64], R17 ;  /* 0x000000110600798e */ /* 0x0041e8000c12e106 */
[----:B-1----:R0:W-:Y:S04]  /*0b30*/  REDG.E.ADD.STRONG.GPU desc[UR6][R8.64], R19 ;  /* 0x000000130800798e */ /* 0x0021e8000c12e106 */
[----:B---3--:R0:W-:Y:S04]  /*0b40*/  REDG.E.ADD.STRONG.GPU desc[UR6][R10.64], R21 ;  /* 0x000000150a00798e */ /* 0x0081e8000c12e106 */
[----:B----4-:R0:W-:Y:S01]  /*0b50*/  REDG.E.ADD.STRONG.GPU desc[UR6][R12.64], R23 ;  /* 0x000000170c00798e */ /* 0x0101e2000c12e106 */
[----:B------:R-:W-:Y:S05]  /*0b60*/  @!P0 BRA `(.L_x_32) ;  /* 0xfffffffc00a48947 */ /* 0x000fea000383ffff */
[----:B------:R-:W-:Y:S05]  /*0b70*/  EXIT ;  /* 0x000000000000794d */ /* 0x000fea0003800000 */
.L_x_33:
        /* <DEDUP_REMOVED lines=16> */
.L_x_59:


//--------------------- .text._Z23histogram_shared_atomicPKhPji --------------------------
	.section	.text._Z23histogram_shared_atomicPKhPji,"ax",@progbits
	.align	128
        .global         _Z23histogram_shared_atomicPKhPji
        .type           _Z23histogram_shared_atomicPKhPji,@function
        .size           _Z23histogram_shared_atomicPKhPji,(.L_x_60 - _Z23histogram_shared_atomicPKhPji)
        .other          _Z23histogram_shared_atomicPKhPji,@"STO_CUDA_ENTRY STV_DEFAULT"
_Z23histogram_shared_atomicPKhPji:
.text._Z23histogram_shared_atomicPKhPji:
        /* <DEDUP_REMOVED lines=29> */
[----:B------:R-:W-:-:S05]  /*01d0*/  @!P2 LOP3.LUT R3, RZ, R10, RZ, 0x33, !PT ;  /* 0x0000000aff03a212 */ /* 0x000fca00078e33ff */
[----:B------:R-:W-:-:S05]  /*01e0*/  IMAD.IADD R3, R6, 0x1, R3 ;  /* 0x0000000106037824 */ /* 0x000fca00078e0203 */
[C---:B------:R-:W-:Y:S02]  /*01f0*/  LOP3.LUT R2, R3.reuse, 0x3, RZ, 0xc0, !PT ;  /* 0x0000000303027812 */ /* 0x040fe400078ec0ff */
[----:B------:R-:W-:Y:S02]  /*0200*/  ISETP.GE.U32.AND P1, PT, R3, 0x3, PT ;  /* 0x000000030300780c */ /* 0x000fe40003f26070 */
[----:B------:R-:W-:Y:S02]  /*0210*/  ISETP.NE.AND P0, PT, R2, 0x3, PT ;  /* 0x000000030200780c */ /* 0x000fe40003f05270 */
[----:B------:R-:W-:-:S11]  /*0220*/  MOV R2, R0 ;  /* 0x0000000000027202 */ /* 0x000fd60000000f00 */
        /* <DEDUP_REMOVED lines=9> */
.L_x_38:
[----:B------:R-:W-:Y:S01]  /*02c0*/  VIADD R4, R4, 0x1 ;  /* 0x0000000104047836 */ /* 0x000fe20000000000 */
[----:B------:R0:W-:Y:S04]  /*02d0*/  STS [R3], RZ ;  /* 0x000000ff03007388 */ /* 0x0001e80000000800 */
[----:B------:R-:W-:Y:S01]  /*02e0*/  ISETP.NE.AND P0, PT, R4, RZ, PT ;  /* 0x000000ff0400720c */ /* 0x000fe20003f05270 */
[----:B0-----:R-:W-:-:S12]  /*02f0*/  IMAD R3, R10, 0x4, R3 ;  /* 0x000000040a037824 */ /* 0x001fd800078e0203 */
[----:B------:R-:W-:Y:S05]  /*0300*/  @P0 BRA `(.L_x_38) ;  /* 0xfffffffc00ec0947 */ /* 0x000fea000383ffff */
.L_x_37:
[----:B------:R-:W-:Y:S05]  /*0310*/  BSYNC.RECONVERGENT B1 ;  /* 0x0000000000017941 */ /* 0x000fea0003800200 */
.L_x_36:
[----:B------:R-:W-:Y:S05]  /*0320*/  @!P1 BRA `(.L_x_35) ;  /* 0x00000000003c9947 */ /* 0x000fea0003800000 */
[----:B------:R-:W0:Y:S01]  /*0330*/  S2UR UR5, SR_CgaCtaId ;  /* 0x00000000000579c3 */ /* 0x000e220000008800 */
[----:B------:R-:W-:Y:S02]  /*0340*/  UMOV UR4, 0x400 ;  /* 0x0000040000047882 */ /* 0x000fe40000000000 */
[----:B0-----:R-:W-:-:S06]  /*0350*/  ULEA UR4, UR5, UR4, 0x18 ;  /* 0x0000000405047291 */ /* 0x001fcc000f8ec0ff */
[----:B------:R-:W-:-:S07]  /*0360*/  LEA R3, R2, UR4, 0x2 ;  /* 0x0000000402037c11 */ /* 0x000fce000f8e10ff */
.L_x_39:
[C---:B------:R-:W-:Y:S01]  /*0370*/  LEA R4, R10.reuse, R3, 0x2 ;  /* 0x000000030a047211 */ /* 0x040fe200078e10ff */
[C-C-:B------:R-:W-:Y:S01]  /*0380*/  IMAD R5, R10.reuse, 0x8, R3.reuse ;  /* 0x000000080a057824 */ /* 0x140fe200078e0203 */
[----:B------:R0:W-:Y:S01]  /*0390*/  STS [R3], RZ ;  /* 0x000000ff03007388 */ /* 0x0001e20000000800 */
[C-C-:B------:R-:W-:Y:S02]  /*03a0*/  IMAD R6, R10.reuse, 0xc, R3.reuse ;  /* 0x0000000c0a067824 */ /* 0x140fe400078e0203 */
[----:B------:R-:W-:Y:S01]  /*03b0*/  IMAD R2, R10, 0x4, R2 ;  /* 0x000000040a027824 */ /* 0x000fe200078e0202 */
[----:B------:R1:W-:Y:S04]  /*03c0*/  STS [R4], RZ ;  /* 0x000000ff04007388 */ /* 0x0003e80000000800 */
[----:B------:R1:W-:Y:S01]  /*03d0*/  STS [R5], RZ ;  /* 0x000000ff05007388 */ /* 0x0003e20000000800 */
[----:B------:R-:W-:Y:S01]  /*03e0*/  ISETP.GE.U32.AND P0, PT, R2, 0x100, PT ;  /* 0x000001000200780c */ /* 0x000fe20003f06070 */
[----:B0-----:R-:W-:-:S02]  /*03f0*/  IMAD R3, R10, 0x10, R3 ;  /* 0x000000100a037824 */ /* 0x001fc400078e0203 */
[----:B------:R1:W-:Y:S10]  /*0400*/  STS [R6], RZ ;  /* 0x000000ff06007388 */ /* 0x0003f40000000800 */
[----:B-1----:R-:W-:Y:S05]  /*0410*/  @!P0 BRA `(.L_x_39) ;  /* 0xfffffffc00d48947 */ /* 0x002fea000383ffff */
.L_x_35:
[----:B------:R-:W-:Y:S05]  /*0420*/  BSYNC.RECONVERGENT B0 ;  /* 0x0000000000007941 */ /* 0x000fea0003800200 */
.L_x_34:
[----:B------:R-:W0:Y:S01]  /*0430*/  S2UR UR4, SR_CTAID.X ;  /* 0x00000000000479c3 */ /* 0x000e220000002500 */
[----:B------:R-:W1:Y:S01]  /*0440*/  LDCU UR8, c[0x0][0x390] ;  /* 0x00007200ff0877ac */ /* 0x000e620008000800 */
[----:B------:R-:W-:Y:S01]  /*0450*/  BSSY.RECONVERGENT B0, `(.L_x_40) ;  /* 0x0000054000007945 */ /* 0x000fe20003800200 */
[----:B------:R-:W2:Y:S05]  /*0460*/  LDCU.64 UR6, c[0x0][0x358] ;  /* 0x00006b00ff0677ac */ /* 0x000eaa0008000a00 */
[----:B------:R-:W0:Y:S01]  /*0470*/  LDC R3, c[0x0][0x360] ;  /* 0x0000d800ff037b82 */ /* 0x000e220000000800 */
[----:B------:R-:W3:Y:S01]  /*0480*/  LDCU.64 UR10, c[0x0][0x380] ;  /* 0x00007000ff0a77ac */ /* 0x000ee20008000a00 */
[----:B------:R-:W4:Y:S01]  /*0490*/  LDCU.64 UR12, c[0x0][0x380] ;  /* 0x00007000ff0c77ac */ /* 0x000f220008000a00 */
[----:B------:R-:W0:Y:S02]  /*04a0*/  LDCU UR5, c[0x0][0x370] ;  /* 0x00006e00ff0577ac */ /* 0x000e240008000800 */
[----:B0-----:R-:W-:-:S03]  /*04b0*/  IMAD R5, R3, UR4, R0 ;  /* 0x0000000403057c24 */ /* 0x001fc6000f8e0200 */
[----:B------:R-:W-:Y:S02]  /*04c0*/  BAR.SYNC.DEFER_BLOCKING 0x0 ;  /* 0x0000000000007b1d */ /* 0x000fe40000010000 */
[----:B-1----:R-:W-:-:S13]  /*04d0*/  ISETP.GE.AND P0, PT, R5, UR8, PT ;  /* 0x0000000805007c0c */ /* 0x002fda000bf06270 */
[----:B--234-:R-:W-:Y:S05]  /*04e0*/  @P0 BRA `(.L_x_41) ;  /* 0x0000000400280947 */ /* 0x01cfea0003800000 */
[----:B------:R-:W-:Y:S01]  /*04f0*/  IMAD R2, R3, UR5, RZ ;  /* 0x0000000503027c24 */ /* 0x000fe2000f8e02ff */
[----:B------:R-:W-:Y:S03]  /*0500*/  BSSY.RECONVERGENT B1, `(.L_x_42) ;  /* 0x000002c000017945 */ /* 0x000fe60003800200 */
[----:B------:R-:W0:Y:S01]  /*0510*/  I2F.U32.RP R10, R2 ;  /* 0x00000002000a7306 */ /* 0x000e220000209000 */
[C---:B------:R-:W-:Y:S01]  /*0520*/  IMAD.IADD R4, R2.reuse, 0x1, R5 ;  /* 0x0000000102047824 */ /* 0x040fe200078e0205 */
[----:B------:R-:W-:Y:S02]  /*0530*/  IADD3 R11, PT, PT, RZ, -R2, RZ ;  /* 0x80000002ff0b7210 */ /* 0x000fe40007ffe0ff */
[----:B------:R-:W-:Y:S02]  /*0540*/  ISETP.NE.U32.AND P2, PT, R2, RZ, PT ;  /* 0x000000ff0200720c */ /* 0x000fe40003f45070 */
[----:B------:R-:W-:-:S02]  /*0550*/  ISETP.GE.AND P0, PT, R4, UR8, PT ;  /* 0x0000000804007c0c */ /* 0x000fc4000bf06270 */
[----:B------:R-:W-:Y:S02]  /*0560*/  VIMNMX R9, PT, PT, R4, UR8, !PT ;  /* 0x0000000804097c48 */ /* 0x000fe4000ffe0100 */
[----:B------:R-:W-:-:S04]  /*0570*/  SEL R8, RZ, 0x1, P0 ;  /* 0x00000001ff087807 */ /* 0x000fc80000000000 */
[----:B------:R-:W-:Y:S01]  /*0580*/  IADD3 R9, PT, PT, R9, -R4, -R8 ;  /* 0x8000000409097210 */ /* 0x000fe20007ffe808 */
[----:B0-----:R-:W0:Y:S02]  /*0590*/  MUFU.RCP R10, R10 ;  /* 0x0000000a000a7308 */ /* 0x001e240000001000 */
[----:B0-----:R-:W-:-:S06]  /*05a0*/  VIADD R6, R10, 0xffffffe ;  /* 0x0ffffffe0a067836 */ /* 0x001fcc0000000000 */
[----:B------:R0:W1:Y:S02]  /*05b0*/  F2I.FTZ.U32.TRUNC.NTZ R7, R6 ;  /* 0x0000000600077305 */ /* 0x000064000021f000 */
[----:B0-----:R-:W-:Y:S02]  /*05c0*/  IMAD.MOV.U32 R6, RZ, RZ, RZ ;  /* 0x000000ffff067224 */ /* 0x001fe400078e00ff */
[----:B-1----:R-:W-:-:S04]  /*05d0*/  IMAD R11, R11, R7, RZ ;  /* 0x000000070b0b7224 */ /* 0x002fc800078e02ff */
        /* <DEDUP_REMOVED lines=15> */
[----:B------:R-:W0:Y:S01]  /*06d0*/  S2R R7, SR_CgaCtaId ;  /* 0x0000000000077919 */ /* 0x000e220000008800 */
[----:B------:R-:W-:Y:S01]  /*06e0*/  VIADD R4, R4, 0x1 ;  /* 0x0000000104047836 */ /* 0x000fe20000000000 */
[----:B------:R-:W-:-:S04]  /*06f0*/  MOV R6, 0x400 ;  /* 0x0000040000067802 */ /* 0x000fc80000000f00 */
[----:B------:R-:W-:-:S05]  /*0700*/  LOP3.LUT R4, R4, 0x3, RZ, 0xc0, !PT ;  /* 0x0000000304047812 */ /* 0x000fca00078ec0ff */
[----:B------:R-:W-:Y:S01]  /*0710*/  IMAD.MOV R4, RZ, RZ, -R4 ;  /* 0x000000ffff047224 */ /* 0x000fe200078e0a04 */
[----:B0-----:R-:W-:-:S07]  /*0720*/  LEA R9, R7, R6, 0x18 ;  /* 0x0000000607097211 */ /* 0x001fce00078ec0ff */
.L_x_44:
[----:B------:R-:W-:-:S04]  /*0730*/  IADD3 R6, P1, PT, R5, UR10, RZ ;  /* 0x0000000a05067c10 */ /* 0x000fc8000ff3e0ff */
[----:B------:R-:W-:-:S05]  /*0740*/  LEA.HI.X.SX32 R7, R5, UR11, 0x1, P1 ;  /* 0x0000000b05077c11 */ /* 0x000fca00088f0eff */
[----:B------:R-:W2:Y:S01]  /*0750*/  LDG.E.U8.CONSTANT R6, desc[UR6][R6.64] ;  /* 0x0000000606067981 */ /* 0x000ea2000c1e9100 */
[----:B------:R-:W-:Y:S02]  /*0760*/  VIADD R4, R4, 0x1 ;  /* 0x0000000104047836 */ /* 0x000fe40000000000 */
[----:B------:R-:W-:-:S03]  /*0770*/  IMAD.IADD R5, R2, 0x1, R5 ;  /* 0x0000000102057824 */ /* 0x000fc600078e0205 */
[----:B------:R-:W-:Y:S02]  /*0780*/  ISETP.NE.AND P1, PT, R4, RZ, PT ;  /* 0x000000ff0400720c */ /* 0x000fe40003f25270 */
[----:B0-2---:R-:W-:-:S05]  /*0790*/  LEA R8, R6, R9, 0x2 ;  /* 0x0000000906087211 */ /* 0x005fca00078e10ff */
[----:B------:R0:W-:Y:S06]  /*07a0*/  ATOMS.POPC.INC.32 RZ, [R8+URZ] ;  /* 0x0000000008ff7f8c */ /* 0x0001ec000d8000ff */
[----:B------:R-:W-:Y:S05]  /*07b0*/  @P1 BRA `(.L_x_44) ;  /* 0xfffffffc00dc1947 */ /* 0x000fea000383ffff */
.L_x_43:
[----:B------:R-:W-:Y:S05]  /*07c0*/  BSYNC.RECONVERGENT B1 ;  /* 0x0000000000017941 */ /* 0x000fea0003800200 */
.L_x_42:
[----:B------:R-:W-:Y:S05]  /*07d0*/  @!P0 BRA `(.L_x_41) ;  /* 0x00000000006c8947 */ /* 0x000fea0003800000 */
[----:B------:R-:W1:Y:S01]  /*07e0*/  S2R R7, SR_CgaCtaId ;  /* 0x0000000000077919 */ /* 0x000e620000008800 */
[----:B------:R-:W-:Y:S02]  /*07f0*/  MOV R4, 0x400 ;  /* 0x0000040000047802 */ /* 0x000fe40000000f00 */
[----:B------:R-:W-:Y:S02]  /*0800*/  SHF.R.S32.HI R17, RZ, 0x1f, R2 ;  /* 0x0000001fff117819 */ /* 0x000fe40000011402 */
[----:B-1----:R-:W-:-:S07]  /*0810*/  LEA R19, R7, R4, 0x18 ;  /* 0x0000000407137211 */ /* 0x002fce00078ec0ff */
.L_x_45:
[----:B------:R-:W-:-:S04]  /*0820*/  IADD3 R12, P0, PT, R5, UR12, RZ ;  /* 0x0000000c050c7c10 */ /* 0x000fc8000ff1e0ff */
[----:B------:R-:W-:Y:S02]  /*0830*/  LEA.HI.X.SX32 R13, R5, UR13, 0x1, P0 ;  /* 0x0000000d050d7c11 */ /* 0x000fe400080f0eff */
[----:B------:R-:W-:-:S03]  /*0840*/  IADD3 R6, P0, PT, R2, R12, RZ ;  /* 0x0000000c02067210 */ /* 0x000fc60007f1e0ff */
[----:B------:R-:W2:Y:S02]  /*0850*/  LDG.E.U8.CONSTANT R12, desc[UR6][R12.64] ;  /* 0x000000060c0c7981 */ /* 0x000ea4000c1e9100 */
[----:B------:R-:W-:Y:S01]  /*0860*/  IMAD.X R7, R17, 0x1, R13, P0 ;  /* 0x0000000111077824 */ /* 0x000fe200000e060d */
[----:B0-----:R-:W-:-:S04]  /*0870*/  IADD3 R8, P0, PT, R2, R6, RZ ;  /* 0x0000000602087210 */ /* 0x001fc80007f1e0ff */
[----:B------:R-:W3:Y:S01]  /*0880*/  LDG.E.U8.CONSTANT R6, desc[UR6][R6.64] ;  /* 0x0000000606067981 */ /* 0x000ee2000c1e9100 */
[----:B------:R-:W-:Y:S01]  /*0890*/  IMAD.X R9, R17, 0x1, R7, P0 ;  /* 0x0000000111097824 */ /* 0x000fe200000e0607 */
[----:B------:R-:W-:-:S04]  /*08a0*/  IADD3 R10, P0, PT, R2, R8, RZ ;  /* 0x00000008020a7210 */ /* 0x000fc80007f1e0ff */
[----:B------:R-:W-:Y:S01]  /*08b0*/  IADD3.X R11, PT, PT, R17, R9, RZ, P0, !PT ;  /* 0x00000009110b7210 */ /* 0x000fe200007fe4ff */
[----:B------:R-:W4:Y:S04]  /*08c0*/  LDG.E.U8.CONSTANT R8, desc[UR6][R8.64] ;  /* 0x0000000608087981 */ /* 0x000f28000c1e9100 */
[----:B------:R-:W5:Y:S01]  /*08d0*/  LDG.E.U8.CONSTANT R10, desc[UR6][R10.64] ;  /* 0x000000060a0a7981 */ /* 0x000f62000c1e9100 */
[----:B------:R-:W-:-:S05]  /*08e0*/  IMAD R5, R2, 0x4, R5 ;  /* 0x0000000402057824 */ /* 0x000fca00078e0205 */
[----:B------:R-:W-:Y:S01]  /*08f0*/  ISETP.GE.AND P0, PT, R5, UR8, PT ;  /* 0x0000000805007c0c */ /* 0x000fe2000bf06270 */
[----:B-12---:R-:W-:-:S05]  /*0900*/  IMAD R16, R12, 0x4, R19 ;  /* 0x000000040c107824 */ /* 0x006fca00078e0213 */
[----:B------:R1:W-:Y:S01]  /*0910*/  ATOMS.POPC.INC.32 RZ, [R16+URZ] ;  /* 0x0000000010ff7f8c */ /* 0x0003e2000d8000ff */
[----:B---3--:R-:W-:-:S05]  /*0920*/  IMAD R4, R6, 0x4, R19 ;  /* 0x0000000406047824 */ /* 0x008fca00078e0213 */
[----:B------:R1:W-:Y:S01]  /*0930*/  ATOMS.POPC.INC.32 RZ, [R4+URZ] ;  /* 0x0000000004ff7f8c */ /* 0x0003e2000d8000ff */
[----:B----4-:R-:W-:Y:S01]  /*0940*/  IMAD R14, R8, 0x4, R19 ;  /* 0x00000004080e7824 */ /* 0x010fe200078e0213 */
[----:B-----5:R-:W-:-:S04]  /*0950*/  LEA R15, R10, R19, 0x2 ;  /* 0x000000130a0f7211 */ /* 0x020fc800078e10ff */
[----:B------:R1:W-:Y:S04]  /*0960*/  ATOMS.POPC.INC.32 RZ, [R14+URZ] ;  /* 0x000000000eff7f8c */ /* 0x0003e8000d8000ff */
[----:B------:R1:W-:Y:S01]  /*0970*/  ATOMS.POPC.INC.32 RZ, [R15+URZ] ;  /* 0x000000000fff7f8c */ /* 0x0003e2000d8000ff */
[----:B------:R-:W-:Y:S05]  /*0980*/  @!P0 BRA `(.L_x_45) ;  /* 0xfffffffc00a48947 */ /* 0x000fea000383ffff */
.L_x_41:
[----:B------:R-:W-:Y:S05]  /*0990*/  BSYNC.RECONVERGENT B0 ;  /* 0x0000000000007941 */ /* 0x000fea0003800200 */
.L_x_40:
[----:B------:R-:W-:Y:S01]  /*09a0*/  BAR.SYNC.DEFER_BLOCKING 0x0 ;  /* 0x0000000000007b1d */ /* 0x000fe20000010000 */
[----:B------:R-:W-:-:S13]  /*09b0*/  ISETP.GT.U32.AND P0, PT, R0, 0xff, PT ;  /* 0x000000ff0000780c */ /* 0x000fda0003f04070 */
[----:B------:R-:W-:Y:S05]  /*09c0*/  @P0 EXIT ;  /* 0x000000000000094d */ /* 0x000fea0003800000 */
[----:B0-----:R-:W0:Y:S01]  /*09d0*/  I2F.U32.RP R8, R3 ;  /* 0x0000000300087306 */ /* 0x001e220000209000 */
[----:B------:R-:W-:Y:S01]  /*09e0*/  IADD3 R2, PT, PT, R0, R3, RZ ;  /* 0x0000000300027210 */ /* 0x000fe20007ffe0ff */
[----:B------:R-:W-:Y:S01]  /*09f0*/  BSSY.RECONVERGENT B0, `(.L_x_46) ;  /* 0x000002c000007945 */ /* 0x000fe20003800200 */
[----:B------:R-:W-:Y:S02]  /*0a00*/  ISETP.NE.U32.AND P2, PT, R3, RZ, PT ;  /* 0x000000ff0300720c */ /* 0x000fe40003f45070 */
[C---:B------:R-:W-:Y:S02]  /*0a10*/  ISETP.GE.U32.AND P0, PT, R2.reuse, 0x100, PT ;  /* 0x000001000200780c */ /* 0x040fe40003f06070 */
[----:B------:R-:W-:Y:S01]  /*0a20*/  VIMNMX.U32 R7, PT, PT, R2, 0x100, !PT ;  /* 0x0000010002077848 */ /* 0x000fe20007fe0000 */
[----:B0-----:R-:W1:Y:S02]  /*0a30*/  MUFU.RCP R8, R8 ;  /* 0x0000000800087308 */ /* 0x001e640000001000 */
[----:B-1----:R-:W-:-:S06]  /*0a40*/  VIADD R4, R8, 0xffffffe ;  /* 0x0ffffffe08047836 */ /* 0x002fcc0000000000 */
[----:B------:R0:W1:Y:S02]  /*0a50*/  F2I.FTZ.U32.TRUNC.NTZ R5, R4 ;  /* 0x0000000400057305 */ /* 0x000064000021f000 */
[----:B0-----:R-:W-:Y:S02]  /*0a60*/  IMAD.MOV.U32 R4, RZ, RZ, RZ ;  /* 0x000000ffff047224 */ /* 0x001fe400078e00ff */
[----:B-1----:R-:W-:-:S04]  /*0a70*/  IMAD.MOV R6, RZ, RZ, -R5 ;  /* 0x000000ffff067224 */ /* 0x002fc800078e0a05 */
        /* <DEDUP_REMOVED lines=19> */
[----:B------:R-:W-:Y:S01]  /*0bb0*/  VIADD R2, R2, 0x1 ;  /* 0x0000000102027836 */ /* 0x000fe20000000000 */
[----:B------:R-:W-:-:S04]  /*0bc0*/  UMOV UR4, 0x400 ;  /* 0x0000040000047882 */ /* 0x000fc80000000000 */
[----:B------:R-:W-:Y:S02]  /*0bd0*/  LOP3.LUT R2, R2, 0x3, RZ, 0xc0, !PT ;  /* 0x0000000302027812 */ /* 0x000fe400078ec0ff */
[----:B------:R-:W1:Y:S02]  /*0be0*/  LDC.64 R4, c[0x0][0x388] ;  /* 0x0000e200ff047b82 */ /* 0x000e640000000a00 */
[----:B------:R-:W-:Y:S01]  /*0bf0*/  IADD3 R7, PT, PT, -R2, RZ, RZ ;  /* 0x000000ff02077210 */ /* 0x000fe20007ffe1ff */
[----:B0-----:R-:W-:-:S06]  /*0c00*/  ULEA UR4, UR5, UR4, 0x18 ;  /* 0x0000000405047291 */ /* 0x001fcc000f8ec0ff */
[C---:B------:R-:W-:Y:S01]  /*0c10*/  LEA R6, R0.reuse, UR4, 0x2 ;  /* 0x0000000400067c11 */ /* 0x040fe2000f8e10ff */
[----:B-1----:R-:W-:-:S04]  /*0c20*/  IMAD.WIDE.U32 R4, R0, 0x4, R4 ;  /* 0x0000000400047825 */ /* 0x002fc800078e0004 */
[----:B------:R-:W-:-:S07]  /*0c30*/  IMAD R0, R2, R3, R0 ;  /* 0x0000000302007224 */ /* 0x000fce00078e0200 */
.L_x_48:
[----:B------:R0:W1:Y:S01]  /*0c40*/  LDS R9, [R6] ;  /* 0x0000000006097984 */ /* 0x0000620000000800 */
[----:B------:R-:W-:-:S05]  /*0c50*/  VIADD R7, R7, 0x1 ;  /* 0x0000000107077836 */ /* 0x000fca0000000000 */
[----:B------:R-:W-:Y:S01]  /*0c60*/  ISETP.NE.AND P0, PT, R7, RZ, PT ;  /* 0x000000ff0700720c */ /* 0x000fe20003f05270 */
[C---:B0-----:R-:W-:Y:S01]  /*0c70*/  IMAD R6, R3.reuse, 0x4, R6 ;  /* 0x0000000403067824 */ /* 0x041fe200078e0206 */
[----:B-1----:R0:W-:Y:S02]  /*0c80*/  REDG.E.ADD.STRONG.GPU desc[UR6][R4.64], R9 ;  /* 0x000000090400798e */ /* 0x0021e4000c12e106 */
[----:B0-----:R-:W-:-:S09]  /*0c90*/  IMAD.WIDE.U32 R4, R3, 0x4, R4 ;  /* 0x0000000403047825 */ /* 0x001fd200078e0004 */
[----:B------:R-:W-:Y:S05]  /*0ca0*/  @P0 BRA `(.L_x_48) ;  /* 0xfffffffc00e40947 */ /* 0x000fea000383ffff */
.L_x_47:
[----:B------:R-:W-:Y:S05]  /*0cb0*/  BSYNC.RECONVERGENT B0 ;  /* 0x0000000000007941 */ /* 0x000fea0003800200 */
.L_x_46:
[----:B------:R-:W-:Y:S05]  /*0cc0*/  @!P1 EXIT ;  /* 0x000000000000994d */ /* 0x000fea0003800000 */
[----:B------:R-:W0:Y:S01]  /*0cd0*/  S2UR UR5, SR_CgaCtaId ;  /* 0x00000000000579c3 */ /* 0x000e220000008800 */
[----:B------:R-:W-:Y:S01]  /*0ce0*/  UMOV UR4, 0x400 ;  /* 0x0000040000047882 */ /* 0x000fe20000000000 */
[C-C-:B------:R-:W-:Y:S01]  /*0cf0*/  IMAD R2, R3.reuse, 0x2, R0.reuse ;  /* 0x0000000203027824 */ /* 0x140fe200078e0200 */
[----:B------:R-:W-:Y:S01]  /*0d00*/  IADD3 R15, PT, PT, R0, R3, RZ ;  /* 0x00000003000f7210 */ /* 0x000fe20007ffe0ff */
[----:B------:R-:W-:-:S04]  /*0d10*/  IMAD R14, R3, 0x3, R0 ;  /* 0x00000003030e7824 */ /* 0x000fc800078e0200 */
[----:B------:R-:W1:Y:S01]  /*0d20*/  LDC.64 R4, c[0x0][0x388] ;  /* 0x0000e200ff047b82 */ /* 0x000e620000000a00 */
[----:B0-----:R-:W-:-:S06]  /*0d30*/  ULEA UR4, UR5, UR4, 0x18 ;  /* 0x0000000405047291 */ /* 0x001fcc000f8ec0ff */
[----:B------:R-:W-:-:S07]  /*0d40*/  LEA R16, R0, UR4, 0x2 ;  /* 0x0000000400107c11 */ /* 0x000fce000f8e10ff */
.L_x_49:
[C-C-:B------:R-:W-:Y:S01]  /*0d50*/  IMAD R18, R3.reuse, 0x4, R16.reuse ;  /* 0x0000000403127824 */ /* 0x140fe200078e0210 */
[----:B0-----:R0:W2:Y:S01]  /*0d60*/  LDS R17, [R16] ;  /* 0x0000000010117984 */ /* 0x0010a20000000800 */
[C-C-:B------:R-:W-:Y:S02]  /*0d70*/  IMAD R20, R3.reuse, 0x8, R16.reuse ;  /* 0x0000000803147824 */ /* 0x140fe400078e0210 */
[----:B------:R-:W-:Y:S01]  /*0d80*/  IMAD R22, R3, 0xc, R16 ;  /* 0x0000000c03167824 */ /* 0x000fe200078e0210 */
[----:B------:R-:W3:Y:S01]  /*0d90*/  LDS R19, [R18] ;  /* 0x0000000012137984 */ /* 0x000ee20000000800 */
[----:B-1----:R-:W-:-:S03]  /*0da0*/  IMAD.WIDE.U32 R6, R0, 0x4, R4 ;  /* 0x0000000400067825 */ /* 0x002fc600078e0004 */
[----:B------:R-:W1:Y:S01]  /*0db0*/  LDS R21, [R20] ;  /* 0x0000000014157984 */ /* 0x000e620000000800 */
[----:B------:R-:W-:-:S03]  /*0dc0*/  IMAD.WIDE.U32 R8, R15, 0x4, R4 ;  /* 0x000000040f087825 */ /* 0x000fc600078e0004 */
[----:B------:R-:W4:Y:S01]  /*0dd0*/  LDS R23, [R22] ;  /* 0x0000000016177984 */ /* 0x000f220000000800 */
[----:B------:R-:W-:Y:S01]  /*0de0*/  IADD3 R0, PT, PT, R3, R0, R3 ;  /* 0x0000000003007210 */ /* 0x000fe20007ffe003 */
[----:B------:R-:W-:-:S03]  /*0df0*/  IMAD.WIDE.U32 R10, R2, 0x4, R4 ;  /* 0x00000004020a7825 */ /* 0x000fc600078e0004 */
[----:B------:R-:W-:Y:S01]  /*0e00*/  IADD3 R0, PT, PT, R3, R0, R3 ;  /* 0x0000000003007210 */ /* 0x000fe20007ffe003 */
[----:B------:R-:W-:-:S03]  /*0e10*/  IMAD.WIDE.U32 R12, R14, 0x4, R4 ;  /* 0x000000040e0c7825 */ /* 0x000fc600078e0004 */
[----:B------:R-:W-:Y:S01]  /*0e20*/  ISETP.GE.U32.AND P0, PT, R0, 0x100, PT ;  /* 0x000001000000780c */ /* 0x000fe20003f06070 */
[C---:B------:R-:W-:Y:S01]  /*0e30*/  IMAD R2, R3.reuse, 0x4, R2 ;  /* 0x0000000403027824 */ /* 0x040fe200078e0202 */
[C---:B------:R-:W-:Y:S01]  /*0e40*/  LEA R14, R3.reuse, R14, 0x2 ;  /* 0x0000000e030e7211 */ /* 0x040fe200078e10ff */
[C---:B------:R-:W-:Y:S02]  /*0e50*/  IMAD R15, R3.reuse, 0x4, R15 ;  /* 0x00000004030f7824 */ /* 0x040fe400078e020f */
[----:B0-----:R-:W-:Y:S01]  /*0e60*/  IMAD R16, R3, 0x10, R16 ;  /* 0x0000001003107824 */ /* 0x001fe200078e0210 */
[----:B--2---:R0:W-:Y:S04]  /*0e70*/  REDG.E.ADD.STRONG.GPU desc[UR6][R6.64], R17 ;  /* 0x000000110600798e */ /* 0x0041e8000c12e106 */
[----:B---3--:R0:W-:Y:S04]  /*0e80*/  REDG.E.ADD.STRONG.GPU desc[UR6][R8.64], R19 ;  /* 0x000000130800798e */ /* 0x0081e8000c12e106 */
[----:B-1----:R0:W-:Y:S04]  /*0e90*/  REDG.E.ADD.STRONG.GPU desc[UR6][R10.64], R21 ;  /* 0x000000150a00798e */ /* 0x0021e8000c12e106 */
[----:B----4-:R0:W-:Y:S01]  /*0ea0*/  REDG.E.ADD.STRONG.GPU desc[UR6][R12.64], R23 ;  /* 0x000000170c00798e */ /* 0x0101e2000c12e106 */
[----:B------:R-:W-:Y:S05]  /*0eb0*/  @!P0 BRA `(.L_x_49) ;  /* 0xfffffffc00a48947 */ /* 0x000fea000383ffff */
[----:B------:R-:W-:Y:S05]  /*0ec0*/  EXIT ;  /* 0x000000000000794d */ /* 0x000fea0003800000 */
.L_x_50:
        /* <DEDUP_REMOVED lines=11> */
.L_x_60:


//--------------------- .text._Z23histogram_global_atomicPKhPji --------------------------
	.section	.text._Z23histogram_global_atomicPKhPji,"ax",@progbits
	.align	128
        .global         _Z23histogram_global_atomicPKhPji
        .type           _Z23histogram_global_atomicPKhPji,@function
        .size           _Z23histogram_global_atomicPKhPji,(.L_x_61 - _Z23histogram_global_atomicPKhPji)
        .other          _Z23histogram_global_atomicPKhPji,@"STO_CUDA_ENTRY STV_DEFAULT"
_Z23histogram_global_atomicPKhPji:
.text._Z23histogram_global_atomicPKhPji:
        /* <DEDUP_REMOVED lines=18> */
[----:B------:R-:W2:Y:S01]  /*0120*/  LDCU.64 UR8, c[0x0][0x380] ;  /* 0x00007000ff0877ac */ /* 0x000ea20008000a00 */
[----:B------:R-:W-:-:S04]  /*0130*/  SEL R6, RZ, 0x1, P0 ;  /* 0x00000001ff067807 */ /* 0x000fc80000000000 */
[----:B------:R-:W-:Y:S01]  /*0140*/  IADD3 R7, PT, PT, R7, -R2, -R6 ;  /* 0x8000000207077210 */ /* 0x000fe20007ffe806 */
[----:B0-----:R-:W0:Y:S02]  /*0150*/  MUFU.RCP R8, R8 ;  /* 0x0000000800087308 */ /* 0x001e240000001000 */
[----:B0-----:R-:W-:-:S06]  /*0160*/  VIADD R4, R8, 0xffffffe ;  /* 0x0ffffffe08047836 */ /* 0x001fcc0000000000 */
[----:B------:R0:W3:Y:S02]  /*0170*/  F2I.FTZ.U32.TRUNC.NTZ R5, R4 ;  /* 0x0000000400057305 */ /* 0x0000e4000021f000 */
[----:B0-----:R-:W-:Y:S02]  /*0180*/  HFMA2 R4, -RZ, RZ, 0, 0 ;  /* 0x00000000ff047431 */ /* 0x001fe400000001ff */
[----:B---3--:R-:W-:-:S04]  /*0190*/  IMAD R9, R9, R5, RZ ;  /* 0x0000000509097224 */ /* 0x008fc800078e02ff */
[----:B------:R-:W-:-:S06]  /*01a0*/  IMAD.HI.U32 R8, R5, R9, R4 ;  /* 0x0000000905087227 */ /* 0x000fcc00078e0004 */
[----:B------:R-:W-:-:S04]  /*01b0*/  IMAD.HI.U32 R5, R8, R7, RZ ;  /* 0x0000000708057227 */ /* 0x000fc800078e00ff */
[----:B------:R-:W-:-:S04]  /*01c0*/  IMAD.MOV R2, RZ, RZ, -R5 ;  /* 0x000000ffff027224 */ /* 0x000fc800078e0a05 */
[----:B------:R-:W-:-:S05]  /*01d0*/  IMAD R7, R0, R2, R7 ;  /* 0x0000000200077224 */ /* 0x000fca00078e0207 */
[----:B------:R-:W-:-:S13]  /*01e0*/  ISETP.GE.U32.AND P0, PT, R7, R0, PT ;  /* 0x000000000700720c */ /* 0x000fda0003f06070 */
[----:B------:R-:W-:Y:S02]  /*01f0*/  @P0 IMAD.IADD R7, R7, 0x1, -R0 ;  /* 0x0000000107070824 */ /* 0x000fe400078e0a00 */
[----:B------:R-:W-:-:S03]  /*0200*/  @P0 VIADD R5, R5, 0x1 ;  /* 0x0000000105050836 */ /* 0x000fc60000000000 */
[----:B------:R-:W-:-:S13]  /*0210*/  ISETP.GE.U32.AND P1, PT, R7, R0, PT ;  /* 0x000000000700720c */ /* 0x000fda0003f26070 */
[----:B------:R-:W-:Y:S02]  /*0220*/  @P1 IADD3 R5, PT, PT, R5, 0x1, RZ ;  /* 0x0000000105051810 */ /* 0x000fe40007ffe0ff */
        /* <DEDUP_REMOVED lines=10> */
.L_x_53:
[----:B------:R-:W-:-:S04]  /*02d0*/  IADD3 R6, P1, PT, R3, UR8, RZ ;  /* 0x0000000803067c10 */ /* 0x000fc8000ff3e0ff */
[----:B------:R-:W-:-:S05]  /*02e0*/  LEA.HI.X.SX32 R7, R3, UR9, 0x1, P1 ;  /* 0x0000000903077c11 */ /* 0x000fca00088f0eff */
[----:B-1----:R-:W0:Y:S01]  /*02f0*/  LDG.E.U8.CONSTANT R5, desc[UR4][R6.64] ;  /* 0x0000000406057981 */ /* 0x002e22000c1e9100 */
[----:B------:R-:W-:Y:S01]  /*0300*/  VIADD R2, R2, 0x1 ;  /* 0x0000000102027836 */ /* 0x000fe20000000000 */
[----:B------:R-:W-:-:S04]  /*0310*/  MOV R11, 0x1 ;  /* 0x00000001000b7802 */ /* 0x000fc80000000f00 */
[----:B------:R-:W-:Y:S01]  /*0320*/  ISETP.NE.AND P1, PT, R2, RZ, PT ;  /* 0x000000ff0200720c */ /* 0x000fe20003f25270 */
[----:B------:R-:W-:Y:S02]  /*0330*/  IMAD.IADD R3, R0, 0x1, R3 ;  /* 0x0000000100037824 */ /* 0x000fe400078e0203 */
[----:B0-----:R-:W-:-:S05]  /*0340*/  IMAD.WIDE.U32 R4, R5, 0x4, R8 ;  /* 0x0000000405047825 */ /* 0x001fca00078e0008 */
[----:B------:R1:W-:Y:S05]  /*0350*/  REDG.E.ADD.STRONG.GPU desc[UR4][R4.64], R11 ;  /* 0x0000000b0400798e */ /* 0x0003ea000c12e104 */
[----:B------:R-:W-:Y:S05]  /*0360*/  @P1 BRA `(.L_x_53) ;  /* 0xfffffffc00d81947 */ /* 0x000fea000383ffff */
.L_x_52:
[----:B------:R-:W-:Y:S05]  /*0370*/  BSYNC.RECONVERGENT B0 ;  /* 0x0000000000007941 */ /* 0x000fea0003800200 */
.L_x_51:
[----:B------:R-:W-:Y:S05]  /*0380*/  @!P0 EXIT ;  /* 0x000000000000894d */ /* 0x000fea0003800000 */
[----:B-1----:R-:W0:Y:S01]  /*0390*/  LDC.64 R4, c[0x0][0x388] ;  /* 0x0000e200ff047b82 */ /* 0x002e220000000a00 */
[----:B------:R-:W-:Y:S01]  /*03a0*/  SHF.R.S32.HI R23, RZ, 0x1f, R0 ;  /* 0x0000001fff177819 */ /* 0x000fe20000011400 */
[----:B------:R-:W1:Y:S06]  /*03b0*/  LDCU.64 UR8, c[0x0][0x380] ;  /* 0x00007000ff0877ac */ /* 0x000e6c0008000a00 */
.L_x_54:
[----:B-1----:R-:W-:-:S04]  /*03c0*/  IADD3 R18, P0, PT, R3, UR8, RZ ;  /* 0x0000000803127c10 */ /* 0x002fc8000ff1e0ff */
[----:B------:R-:W-:Y:S02]  /*03d0*/  LEA.HI.X.SX32 R19, R3, UR9, 0x1, P0 ;  /* 0x0000000903137c11 */ /* 0x000fe400080f0eff */
[----:B------:R-:W-:-:S03]  /*03e0*/  IADD3 R12, P0, PT, R0, R18, RZ ;  /* 0x00000012000c7210 */ /* 0x000fc60007f1e0ff */
[----:B0-----:R-:W0:Y:S01]  /*03f0*/  LDG.E.U8.CONSTANT R21, desc[UR4][R18.64] ;  /* 0x0000000412157981 */ /* 0x001e22000c1e9100 */
[----:B------:R-:W-:Y:S02]  /*0400*/  IADD3.X R13, PT, PT, R23, R19, RZ, P0, !PT ;  /* 0x00000013170d7210 */ /* 0x000fe400007fe4ff */
[----:B------:R-:W-:-:S03]  /*0410*/  IADD3 R14, P0, PT, R0, R12, RZ ;  /* 0x0000000c000e7210 */ /* 0x000fc60007f1e0ff */
[----:B------:R-:W2:Y:S02]  /*0420*/  LDG.E.U8.CONSTANT R7, desc[UR4][R12.64] ;  /* 0x000000040c077981 */ /* 0x000ea4000c1e9100 */
[----:B------:R-:W-:Y:S01]  /*0430*/  IMAD.X R15, R23, 0x1, R13, P0 ;  /* 0x00000001170f7824 */ /* 0x000fe200000e060d */
[----:B------:R-:W-:-:S04]  /*0440*/  IADD3 R16, P0, PT, R0, R14, RZ ;  /* 0x0000000e00107210 */ /* 0x000fc80007f1e0ff */
[----:B------:R-:W3:Y:S01]  /*0450*/  LDG.E.U8.CONSTANT R9, desc[UR4][R14.64] ;  /* 0x000000040e097981 */ /* 0x000ee2000c1e9100 */
[----:B------:R-:W-:-:S05]  /*0460*/  IMAD.X R17, R23, 0x1, R15, P0 ;  /* 0x0000000117117824 */ /* 0x000fca00000e060f */
[----:B------:R-:W4:Y:S01]  /*0470*/  LDG.E.U8.CONSTANT R11, desc[UR4][R16.64] ;  /* 0x00000004100b7981 */ /* 0x000f22000c1e9100 */
[----:B------:R-:W-:Y:S02]  /*0480*/  IMAD R3, R0, 0x4, R3 ;  /* 0x0000000400037824 */ /* 0x000fe400078e0203 */
[----:B------:R-:W-:-:S03]  /*0490*/  HFMA2 R25, -RZ, RZ, 0, 5.9604644775390625e-08 ;  /* 0x00000001ff197431 */ /* 0x000fc600000001ff */
[----:B------:R-:W-:Y:S01]  /*04a0*/  ISETP.GE.AND P0, PT, R3, UR6, PT ;  /* 0x0000000603007c0c */ /* 0x000fe2000bf06270 */
[----:B0-----:R-:W-:-:S05]  /*04b0*/  IMAD.WIDE.U32 R20, R21, 0x4, R4 ;  /* 0x0000000415147825 */ /* 0x001fca00078e0004 */
[----:B------:R0:W-:Y:S01]  /*04c0*/  REDG.E.ADD.STRONG.GPU desc[UR4][R20.64], R25 ;  /* 0x000000191400798e */ /* 0x0001e2000c12e104 */
[----:B--2---:R-:W-:-:S05]  /*04d0*/  IMAD.WIDE.U32 R6, R7, 0x4, R4 ;  /* 0x0000000407067825 */ /* 0x004fca00078e0004 */
[----:B------:R0:W-:Y:S01]  /*04e0*/  REDG.E.ADD.STRONG.GPU desc[UR4][R6.64], R25 ;  /* 0x000000190600798e */ /* 0x0001e2000c12e104 */
[----:B---3--:R-:W-:-:S05]  /*04f0*/  IMAD.WIDE.U32 R8, R9, 0x4, R4 ;  /* 0x0000000409087825 */ /* 0x008fca00078e0004 */
[----:B------:R0:W-:Y:S01]  /*0500*/  REDG.E.ADD.STRONG.GPU desc[UR4][R8.64], R25 ;  /* 0x000000190800798e */ /* 0x0001e2000c12e104 */
[----:B----4-:R-:W-:-:S05]  /*0510*/  IMAD.WIDE.U32 R10, R11, 0x4, R4 ;  /* 0x000000040b0a7825 */ /* 0x010fca00078e0004 */
[----:B------:R0:W-:Y:S01]  /*0520*/  REDG.E.ADD.STRONG.GPU desc[UR4][R10.64], R25 ;  /* 0x000000190a00798e */ /* 0x0001e2000c12e104 */
[----:B------:R-:W-:Y:S05]  /*0530*/  @!P0 BRA `(.L_x_54) ;  /* 0xfffffffc00a08947 */ /* 0x000fea000383ffff */
[----:B------:R-:W-:Y:S05]  /*0540*/  EXIT ;  /* 0x000000000000794d */ /* 0x000fea0003800000 */
.L_x_55:
        /* <DEDUP_REMOVED lines=11> */
.L_x_61:


//--------------------- .nv.shared.reserved.0     --------------------------
	.section	.nv.shared.reserved.0,"aw",@nobits
	.weak		__nv_reservedSMEM_offset_0_alias
	.size		__nv_reservedSMEM_offset_0_alias, 0, 64
	.other		__nv_reservedSMEM_offset_0_alias,@"STO_CUDA_RESERVED_SHARED STV_DEFAULT"
__nv_reservedSMEM_offset_0_alias:
	.zero		0
	.zero		64


//--------------------- .nv.shared._Z11compute_cdfPKjPfi --------------------------
	.section	.nv.shared._Z11compute_cdfPKjPfi,"aw",@nobits
	.sectionflags	@""
	.align	4
.nv.shared._Z11compute_cdfPKjPfi:
	.zero		2048


//--------------------- .nv.shared._Z25histogram_warp_aggregatedPKhPji --------------------------
	.section	.nv.shared._Z25histogram_warp_aggregatedPKhPji,"aw",@nobits
	.sectionflags	@""
	.align	4
.nv.shared._Z25histogram_warp_aggregatedPKhPji:
	.zero		2048


//--------------------- .nv.shared._Z23histogram_shared_atomicPKhPji --------------------------
	.section	.nv.shared._Z23histogram_shared_atomicPKhPji,"aw",@nobits
	.sectionflags	@""
	.align	4
.nv.shared._Z23histogram_shared_atomicPKhPji:
	.zero		2048


//--------------------- .nv.constant0._Z18apply_equalizationPKhPhPKfi --------------------------
	.section	.nv.constant0._Z18apply_equalizationPKhPhPKfi,"a",@progbits
	.sectionflags	@""
	.align	4
.nv.constant0._Z18apply_equalizationPKhPhPKfi:
	.zero		924


//--------------------- .nv.constant0._Z11compute_cdfPKjPfi --------------------------
	.section	.nv.constant0._Z11compute_cdfPKjPfi,"a",@progbits
	.sectionflags	@""
	.align	4
.nv.constant0._Z11compute_cdfPKjPfi:
	.zero		916


//--------------------- .nv.constant0._Z25histogram_warp_aggregatedPKhPji --------------------------
	.section	.nv.constant0._Z25histogram_warp_aggregatedPKhPji,"a",@progbits
	.sectionflags	@""
	.align	4
.nv.constant0._Z25histogram_warp_aggregatedPKhPji:
	.zero		916


//--------------------- .nv.constant0._Z23histogram_shared_atomicPKhPji --------------------------
	.section	.nv.constant0._Z23histogram_shared_atomicPKhPji,"a",@progbits
	.sectionflags	@""
	.align	4
.nv.constant0._Z23histogram_shared_atomicPKhPji:
	.zero		916


//--------------------- .nv.constant0._Z23histogram_global_atomicPKhPji --------------------------
	.section	.nv.constant0._Z23histogram_global_atomicPKhPji,"a",@progbits
	.sectionflags	@""
	.align	4
.nv.constant0._Z23histogram_global_atomicPKhPji:
	.zero		916


//--------------------- SYMBOLS --------------------------

	.type		.nv.reservedSmem.offset0,@object
	.size		.nv.reservedSmem.offset0,0x4
	.type		.nv.reservedSmem.cap,@object
	.size		.nv.reservedSmem.cap,0x4
